	.headerflags	@"EF_CUDA_TEXMODE_UNIFIED EF_CUDA_64BIT_ADDRESS EF_CUDA_ACCELERATORS EF_CUDA_SM90 EF_CUDA_VIRTUAL_SM(EF_CUDA_SM90)"
	.elftype	@"ET_EXEC"


//--------------------- .nv.info                  --------------------------
	.section	.nv.info,"",@"SHT_CUDA_INFO"
	.align	4


	//----- nvinfo : EIATTR_REGCOUNT
	.align		4
        /*0000*/ 	.byte	0x04, 0x2f
        /*0002*/ 	.short	(.L_2 - .L_1)
	.align		4
.L_1:
        /*0004*/ 	.word	index@(triton_per_fused_add_clamp_log_mul_neg_pow_rsub_sigmoid_sub_sum_0)
        /*0008*/ 	.word	0x00000037


	//----- nvinfo : EIATTR_MIN_STACK_SIZE
	.align		4
.L_2:
        /*000c*/ 	.byte	0x04, 0x12
        /*000e*/ 	.short	(.L_4 - .L_3)
	.align		4
.L_3:
        /*0010*/ 	.word	index@(triton_per_fused_add_clamp_log_mul_neg_pow_rsub_sigmoid_sub_sum_0)
        /*0014*/ 	.word	0x00000000


	//----- nvinfo : EIATTR_FRAME_SIZE
	.align		4
.L_4:
        /*0018*/ 	.byte	0x04, 0x11
        /*001a*/ 	.short	(.L_6 - .L_5)
	.align		4
.L_5:
        /*001c*/ 	.word	index@(triton_per_fused_add_clamp_log_mul_neg_pow_rsub_sigmoid_sub_sum_0)
        /*0020*/ 	.word	0x00000000


	//----- nvinfo : EIATTR_MIN_STACK_SIZE
	.align		4
.L_6:
        /*0024*/ 	.byte	0x04, 0x12
        /*0026*/ 	.short	(.L_8 - .L_7)
	.align		4
.L_7:
        /*0028*/ 	.word	index@(triton_per_fused_add_clamp_log_mul_neg_pow_rsub_sigmoid_sub_sum_0)
        /*002c*/ 	.word	0x00000000
.L_8:


//--------------------- .nv.info.triton_per_fused_add_clamp_log_mul_neg_pow_rsub_sigmoid_sub_sum_0 --------------------------
	.section	.nv.info.triton_per_fused_add_clamp_log_mul_neg_pow_rsub_sigmoid_sub_sum_0,"",@"SHT_CUDA_INFO"
	.sectionflags	@""
	.align	4


	//----- nvinfo : EIATTR_CUDA_API_VERSION
	.align		4
        /*0000*/ 	.byte	0x04, 0x37
        /*0002*/ 	.short	(.L_10 - .L_9)
.L_9:
        /*0004*/ 	.word	0x0000007c


	//----- nvinfo : EIATTR_KPARAM_INFO
	.align		4
.L_10:
        /*0008*/ 	.byte	0x04, 0x17
        /*000a*/ 	.short	(.L_12 - .L_11)
.L_11:
        /*000c*/ 	.word	0x00000000
        /*0010*/ 	.short	0x0008
        /*0012*/ 	.short	0x0040
        /*0014*/ 	.byte	0x00, 0xf0, 0x11, 0x00


	//----- nvinfo : EIATTR_KPARAM_INFO
	.align		4
.L_12:
        /*0018*/ 	.byte	0x04, 0x17
        /*001a*/ 	.short	(.L_14 - .L_13)
.L_13:
        /*001c*/ 	.word	0x00000000
        /*0020*/ 	.short	0x0007
        /*0022*/ 	.short	0x0038
        /*0024*/ 	.byte	0x00, 0xf4, 0x21, 0x00


	//----- nvinfo : EIATTR_KPARAM_INFO
	.align		4
.L_14:
        /*0028*/ 	.byte	0x04, 0x17
        /*002a*/ 	.short	(.L_16 - .L_15)
.L_15:
        /*002c*/ 	.word	0x00000000
        /*0030*/ 	.short	0x0006
        /*0032*/ 	.short	0x0030
        /*0034*/ 	.byte	0x00, 0xf4, 0x21, 0x00


	//----- nvinfo : EIATTR_KPARAM_INFO
	.align		4
.L_16:
        /*0038*/ 	.byte	0x04, 0x17
        /*003a*/ 	.short	(.L_18 - .L_17)
.L_17:
        /*003c*/ 	.word	0x00000000
        /*0040*/ 	.short	0x0005
        /*0042*/ 	.short	0x0028
        /*0044*/ 	.byte	0x00, 0xf4, 0x21, 0x00


	//----- nvinfo : EIATTR_KPARAM_INFO
	.align		4
.L_18:
        /*0048*/ 	.byte	0x04, 0x17
        /*004a*/ 	.short	(.L_20 - .L_19)
.L_19:
        /*004c*/ 	.word	0x00000000
        /*0050*/ 	.short	0x0004
        /*0052*/ 	.short	0x0020
        /*0054*/ 	.byte	0x00, 0xf4, 0x21, 0x00


	//----- nvinfo : EIATTR_KPARAM_INFO
	.align		4
.L_20:
        /*0058*/ 	.byte	0x04, 0x17
        /*005a*/ 	.short	(.L_22 - .L_21)
.L_21:
        /*005c*/ 	.word	0x00000000
        /*0060*/ 	.short	0x0003
        /*0062*/ 	.short	0x0018
        /*0064*/ 	.byte	0x00, 0xf4, 0x21, 0x00


	//----- nvinfo : EIATTR_KPARAM_INFO
	.align		4
.L_22:
        /*0068*/ 	.byte	0x04, 0x17
        /*006a*/ 	.short	(.L_24 - .L_23)
.L_23:
        /*006c*/ 	.word	0x00000000
        /*0070*/ 	.short	0x0002
        /*0072*/ 	.short	0x0010
        /*0074*/ 	.byte	0x00, 0xf4, 0x21, 0x00


	//----- nvinfo : EIATTR_KPARAM_INFO
	.align		4
.L_24:
        /*0078*/ 	.byte	0x04, 0x17
        /*007a*/ 	.short	(.L_26 - .L_25)
.L_25:
        /*007c*/ 	.word	0x00000000
        /*0080*/ 	.short	0x0001
        /*0082*/ 	.short	0x0008
        /*0084*/ 	.byte	0x00, 0xf4, 0x21, 0x00


	//----- nvinfo : EIATTR_KPARAM_INFO
	.align		4
.L_26:
        /*0088*/ 	.byte	0x04, 0x17
        /*008a*/ 	.short	(.L_28 - .L_27)
.L_27:
        /*008c*/ 	.word	0x00000000
        /*0090*/ 	.short	0x0000
        /*0092*/ 	.short	0x0000
        /*0094*/ 	.byte	0x00, 0xf4, 0x21, 0x00


	//----- nvinfo : EIATTR_SPARSE_MMA_MASK
	.align		4
.L_28:
        /*0098*/ 	.byte	0x03, 0x50
        /*009a*/ 	.short	0x0000


	//----- nvinfo : EIATTR_MAXREG_COUNT
	.align		4
        /*009c*/ 	.byte	0x03, 0x1b
        /*009e*/ 	.short	0x00ff


	//----- nvinfo : EIATTR_COOP_GROUP_MASK_REGIDS
	.align		4
        /*00a0*/ 	.byte	0x04, 0x29
        /*00a2*/ 	.short	(.L_30 - .L_29)


	//   ....[0]....
.L_29:
        /*00a4*/ 	.word	0xffffffff


	//   ....[1]....
        /*00a8*/ 	.word	0xffffffff


	//   ....[2]....
        /*00ac*/ 	.word	0xffffffff


	//   ....[3]....
        /*00b0*/ 	.word	0xffffffff


	//   ....[4]....
        /*00b4*/ 	.word	0xffffffff


	//   ....[5]....
        /*00b8*/ 	.word	0xffffffff


	//----- nvinfo : EIATTR_COOP_GROUP_INSTR_OFFSETS
	.align		4
.L_30:
        /*00bc*/ 	.byte	0x04, 0x28
        /*00be*/ 	.short	(.L_32 - .L_31)


	//   ....[0]....
.L_31:
        /*00c0*/ 	.word	0x00003370


	//   ....[1]....
        /*00c4*/ 	.word	0x000033c0


	//   ....[2]....
        /*00c8*/ 	.word	0x000033f0


	//   ....[3]....
        /*00cc*/ 	.word	0x00003420


	//   ....[4]....
        /*00d0*/ 	.word	0x00003450


	//   ....[5]....
        /*00d4*/ 	.word	0x00003530


	//----- nvinfo : EIATTR_EXIT_INSTR_OFFSETS
	.align		4
.L_32:
        /*00d8*/ 	.byte	0x04, 0x1c
        /*00da*/ 	.short	(.L_34 - .L_33)


	//   ....[0]....
.L_33:
        /*00dc*/ 	.word	0x00003680


	//   ....[1]....
        /*00e0*/ 	.word	0x000036d0


	//----- nvinfo : EIATTR_REQNTID
	.align		4
.L_34:
        /*00e4*/ 	.byte	0x04, 0x10
        /*00e6*/ 	.short	(.L_36 - .L_35)
.L_35:
        /*00e8*/ 	.word	0x00000040
        /*00ec*/ 	.word	0x00000001
        /*00f0*/ 	.word	0x00000001


	//----- nvinfo : EIATTR_CRS_STACK_SIZE
	.align		4
.L_36:
        /*00f4*/ 	.byte	0x04, 0x1e
        /*00f6*/ 	.short	(.L_38 - .L_37)
.L_37:
        /*00f8*/ 	.word	0x00000000


	//----- nvinfo : EIATTR_CBANK_PARAM_SIZE
	.align		4
.L_38:
        /*00fc*/ 	.byte	0x03, 0x19
        /*00fe*/ 	.short	0x0044


	//----- nvinfo : EIATTR_PARAM_CBANK
	.align		4
        /*0100*/ 	.byte	0x04, 0x0a
        /*0102*/ 	.short	(.L_40 - .L_39)
	.align		4
.L_39:
        /*0104*/ 	.word	index@(.nv.constant0.triton_per_fused_add_clamp_log_mul_neg_pow_rsub_sigmoid_sub_sum_0)
        /*0108*/ 	.short	0x0210
        /*010a*/ 	.short	0x0044


	//----- nvinfo : EIATTR_SW_WAR
	.align		4
.L_40:
        /*010c*/ 	.byte	0x04, 0x36
        /*010e*/ 	.short	(.L_42 - .L_41)
.L_41:
        /*0110*/ 	.word	0x00000008
.L_42:


//--------------------- .nv.callgraph             --------------------------
	.section	.nv.callgraph,"",@"SHT_CUDA_CALLGRAPH"
	.align	4
	.sectionentsize	8
	.align		4
        /*0000*/ 	.word	0x00000000
	.align		4
        /*0004*/ 	.word	0xffffffff
	.align		4
        /*0008*/ 	.word	0x00000000
	.align		4
        /*000c*/ 	.word	0xfffffffe
	.align		4
        /*0010*/ 	.word	0x00000000
	.align		4
        /*0014*/ 	.word	0xfffffffd
	.align		4
        /*0018*/ 	.word	0x00000000
	.align		4
        /*001c*/ 	.word	0xfffffffc


//--------------------- .nv.constant4             --------------------------
	.section	.nv.constant4,"a",@progbits
	.align	8
	.align		8
.nv.constant4:
        /*0000*/ 	.dword	_$_str


//--------------------- .text.triton_per_fused_add_clamp_log_mul_neg_pow_rsub_sigmoid_sub_sum_0 --------------------------
	.section	.text.triton_per_fused_add_clamp_log_mul_neg_pow_rsub_sigmoid_sub_sum_0,"ax",@progbits
	.sectionflags	@"SHF_BARRIERS=1"
	.align	128
        .global         triton_per_fused_add_clamp_log_mul_neg_pow_rsub_sigmoid_sub_sum_0
        .type           triton_per_fused_add_clamp_log_mul_neg_pow_rsub_sigmoid_sub_sum_0,@function
        .size           triton_per_fused_add_clamp_log_mul_neg_pow_rsub_sigmoid_sub_sum_0,(.L_x_9 - triton_per_fused_add_clamp_log_mul_neg_pow_rsub_sigmoid_sub_sum_0)
        .other          triton_per_fused_add_clamp_log_mul_neg_pow_rsub_sigmoid_sub_sum_0,@"STO_CUDA_ENTRY STV_DEFAULT"
triton_per_fused_add_clamp_log_mul_neg_pow_rsub_sigmoid_sub_sum_0:
.text.triton_per_fused_add_clamp_log_mul_neg_pow_rsub_sigmoid_sub_sum_0:
[----:B------:R-:W0:Y:S02]  /*0000*/  LDC R1, c[0x0][0x28] ;  /* 0x00000a00ff017b82 */ /* 0x000e240000000800 */
[----:B------:R-:W1:Y:S01]  /*0010*/  S2R R44, SR_TID.X ;  /* 0x00000000002c7919 */ /* 0x000e620000002100 */
[----:B------:R-:W2:Y:S01]  /*0020*/  LDC.64 R8, c[0x0][0x220] ;  /* 0x00008800ff087b82 */ /* 0x000ea20000000a00 */
[----:B------:R-:W-:-:S07]  /*0030*/  ULDC.64 UR6, c[0x0][0x208] ;  /* 0x0000820000067ab9 */ /* 0x000fce0000000a00 */
[----:B------:R-:W3:Y:S01]  /*0040*/  LDC.64 R4, c[0x0][0x218] ;  /* 0x00008600ff047b82 */ /* 0x000ee20000000a00 */
[----:B-1----:R-:W-:-:S04]  /*0050*/  SHF.L.U32 R0, R44, 0x2, RZ ;  /* 0x000000022c007819 */ /* 0x002fc800000006ff */
[----:B------:R-:W-:-:S05]  /*0060*/  LOP3.LUT R3, R0, 0xfc, RZ, 0xc0, !PT ;  /* 0x000000fc00037812 */ /* 0x000fca00078ec0ff */
[----:B--2---:R-:W-:-:S06]  /*0070*/  IMAD.WIDE.U32 R8, R3, 0x4, R8 ;  /* 0x0000000403087825 */ /* 0x004fcc00078e0008 */
[----:B------:R-:W2:Y:S01]  /*0080*/  LDG.E.128 R8, desc[UR6][R8.64] ;  /* 0x0000000608087981 */ /* 0x000ea2000c1e1d00 */
[----:B---3--:R-:W-:-:S06]  /*0090*/  IMAD.WIDE.U32 R4, R3, 0x4, R4 ;  /* 0x0000000403047825 */ /* 0x008fcc00078e0004 */
[----:B------:R-:W3:Y:S01]  /*00a0*/  LDG.E.128 R4, desc[UR6][R4.64] ;  /* 0x0000000604047981 */ /* 0x000ee2000c1e1d00 */
[----:B------:R-:W-:Y:S01]  /*00b0*/  MOV R28, 0x3b18f0fe ;  /* 0x3b18f0fe001c7802 */ /* 0x000fe20000000f00 */
[----:B------:R-:W-:Y:S01]  /*00c0*/  HFMA2.MMA R29, -RZ, RZ, 3.4921875, 0 ;  /* 0x42fc0000ff1d7435 */ /* 0x000fe200000001ff */
[----:B------:R-:W-:Y:S01]  /*00d0*/  BSSY B0, `(.L_x_0) ;  /* 0x00000b8000007945 */ /* 0x000fe20003800000 */
[----:B--2---:R-:W-:Y:S01]  /*00e0*/  FADD R0, RZ, -R8 ;  /* 0x80000008ff007221 */ /* 0x004fe20000000000 */
[----:B------:R-:W-:Y:S01]  /*00f0*/  FADD R9, RZ, -R9 ;  /* 0x80000009ff097221 */ /* 0x000fe20000000000 */
[----:B------:R-:W-:Y:S01]  /*0100*/  FADD R10, RZ, -R10 ;  /* 0x8000000aff0a7221 */ /* 0x000fe20000000000 */
[----:B------:R-:W-:Y:S01]  /*0110*/  FADD R11, RZ, -R11 ;  /* 0x8000000bff0b7221 */ /* 0x000fe20000000000 */
[----:B------:R-:W-:Y:S01]  /*0120*/  FMUL R0, R0, 1.4426950216293334961 ;  /* 0x3fb8aa3b00007820 */ /* 0x000fe20000400000 */
[----:B------:R-:W-:Y:S01]  /*0130*/  FMUL R9, R9, 1.4426950216293334961 ;  /* 0x3fb8aa3b09097820 */ /* 0x000fe20000400000 */
[----:B------:R-:W-:-:S03]  /*0140*/  FMUL R10, R10, 1.4426950216293334961 ;  /* 0x3fb8aa3b0a0a7820 */ /* 0x000fc60000400000 */
[----:B------:R-:W-:Y:S02]  /*0150*/  FSETP.GEU.AND P0, PT, R0, -126, PT ;  /* 0xc2fc00000000780b */ /* 0x000fe40003f0e000 */
[----:B------:R-:W-:-:S11]  /*0160*/  FSETP.GEU.AND P2, PT, R10, -126, PT ;  /* 0xc2fc00000a00780b */ /* 0x000fd60003f4e000 */
[----:B------:R-:W-:Y:S02]  /*0170*/  @!P0 FMUL R0, R0, 0.5 ;  /* 0x3f00000000008820 */ /* 0x000fe40000400000 */
[----:B------:R-:W-:Y:S02]  /*0180*/  @!P2 FMUL R10, R10, 0.5 ;  /* 0x3f0000000a0aa820 */ /* 0x000fe40000400000 */
[----:B------:R-:W1:Y:S02]  /*0190*/  MUFU.EX2 R2, R0 ;  /* 0x0000000000027308 */ /* 0x000e640000000800 */
[----:B-1----:R-:W-:-:S04]  /*01a0*/  @!P0 FMUL R2, R2, R2 ;  /* 0x0000000202028220 */ /* 0x002fc80000400000 */
[----:B------:R-:W-:Y:S01]  /*01b0*/  FADD R12, R2, 1 ;  /* 0x3f800000020c7421 */ /* 0x000fe20000000000 */
[----:B------:R-:W-:-:S04]  /*01c0*/  HFMA2.MMA R2, -RZ, RZ, 1.625, 0 ;  /* 0x3e800000ff027435 */ /* 0x000fc800000001ff */
[----:B------:R-:W-:-:S06]  /*01d0*/  FSETP.GT.AND P0, PT, R12, 8.50705917302346158658e+37, PT ;  /* 0x7e8000000c00780b */ /* 0x000fcc0003f04000 */
[----:B------:R-:W-:-:S07]  /*01e0*/  FSEL R8, R2, 1, P0 ;  /* 0x3f80000002087808 */ /* 0x000fce0000000000 */
[----:B------:R-:W-:-:S04]  /*01f0*/  @P0 FMUL R12, R12, 0.25 ;  /* 0x3e8000000c0c0820 */ /* 0x000fc80000400000 */
[----:B------:R-:W1:Y:S02]  /*0200*/  MUFU.RCP R19, R12 ;  /* 0x0000000c00137308 */ /* 0x000e640000001000 */
[----:B-1----:R-:W-:Y:S01]  /*0210*/  FMUL R19, R19, R8 ;  /* 0x0000000813137220 */ /* 0x002fe20000400000 */
[----:B---3--:R-:W-:-:S03]  /*0220*/  FADD R8, -R4, 1 ;  /* 0x3f80000004087421 */ /* 0x008fc60000000100 */
[----:B------:R-:W-:Y:S01]  /*0230*/  FADD R3, -R19, 1 ;  /* 0x3f80000013037421 */ /* 0x000fe20000000100 */
[----:B------:R-:W-:-:S03]  /*0240*/  FFMA R13, R4, -R19, 1 ;  /* 0x3f800000040d7423 */ /* 0x000fc60000000813 */
[----:B------:R-:W-:-:S05]  /*0250*/  FADD R3, R3, 0.050000000745058059692 ;  /* 0x3d4ccccd03037421 */ /* 0x000fca0000000000 */
[C---:B------:R-:W-:Y:S02]  /*0260*/  FSETP.GEU.AND P1, PT, R3.reuse, 1, PT ;  /* 0x3f8000000300780b */ /* 0x040fe40003f2e000 */
[----:B------:R-:W-:-:S11]  /*0270*/  FSETP.NAN.AND P0, PT, R3, R3, PT ;  /* 0x000000030300720b */ /* 0x000fd60003f08000 */
[----:B------:R-:W-:Y:S02]  /*0280*/  @P1 FSEL R3, R3, 1, P0 ;  /* 0x3f80000003031808 */ /* 0x000fe40000000000 */
[----:B------:R-:W-:-:S03]  /*0290*/  FSETP.GEU.AND P1, PT, R9, -126, PT ;  /* 0xc2fc00000900780b */ /* 0x000fc60003f2e000 */
[----:B------:R-:W-:-:S04]  /*02a0*/  FFMA R12, -R8, R3, R13 ;  /* 0x00000003080c7223 */ /* 0x000fc8000000010d */
[----:B------:R-:W-:-:S05]  /*02b0*/  FADD.FTZ R20, |R12|, -RZ ;  /* 0x800000ff0c147221 */ /* 0x000fca0000010200 */
[----:B------:R-:W-:Y:S01]  /*02c0*/  LOP3.LUT R0, R20, 0x7fffff, RZ, 0xc0, !PT ;  /* 0x007fffff14007812 */ /* 0x000fe200078ec0ff */
[----:B------:R-:W-:-:S03]  /*02d0*/  @!P1 FMUL R9, R9, 0.5 ;  /* 0x3f00000009099820 */ /* 0x000fc60000400000 */
[----:B------:R-:W-:-:S04]  /*02e0*/  LOP3.LUT R0, R0, 0x3f800000, RZ, 0xfc, !PT ;  /* 0x3f80000000007812 */ /* 0x000fc800078efcff */
[----:B------:R-:W-:-:S13]  /*02f0*/  FSETP.GT.AND P0, PT, R0, 1.4142135381698608398, PT ;  /* 0x3fb504f30000780b */ /* 0x000fda0003f04000 */
[----:B------:R-:W-:-:S04]  /*0300*/  @P0 FMUL R0, R0, 0.5 ;  /* 0x3f00000000000820 */ /* 0x000fc80000400000 */
[C---:B------:R-:W-:Y:S01]  /*0310*/  FADD R14, R0.reuse, 1 ;  /* 0x3f800000000e7421 */ /* 0x040fe20000000000 */
[----:B------:R-:W-:-:S04]  /*0320*/  FADD R13, R0, -1 ;  /* 0xbf800000000d7421 */ /* 0x000fc80000000000 */
[--C-:B------:R-:W-:Y:S01]  /*0330*/  FADD R15, R13, R13.reuse ;  /* 0x0000000d0d0f7221 */ /* 0x100fe20000000000 */
[----:B------:R-:W1:Y:S03]  /*0340*/  MUFU.RCP R14, R14 ;  /* 0x0000000e000e7308 */ /* 0x000e660000001000 */
[CC--:B-1----:R-:W-:Y:S01]  /*0350*/  FMUL R16, R14.reuse, R15.reuse ;  /* 0x0000000f0e107220 */ /* 0x0c2fe20000400000 */
[----:B------:R-:W-:-:S03]  /*0360*/  FFMA R18, -R14, R15, R13 ;  /* 0x0000000f0e127223 */ /* 0x000fc6000000010d */
[----:B------:R-:W-:Y:S01]  /*0370*/  FMUL R17, R16, R16 ;  /* 0x0000001010117220 */ /* 0x000fe20000400000 */
[----:B------:R-:W-:-:S03]  /*0380*/  FADD R18, R18, R18 ;  /* 0x0000001212127221 */ /* 0x000fc60000000000 */
[----:B------:R-:W-:Y:S01]  /*0390*/  FFMA.FTZ R0, R17, R28, 0.01249298732727766037 ;  /* 0x3c4caf6311007423 */ /* 0x000fe2000001001c */
[----:B------:R-:W-:-:S03]  /*03a0*/  FFMA.FTZ R13, R13, -R16, R18 ;  /* 0x800000100d0d7223 */ /* 0x000fc60000010012 */
[----:B------:R-:W-:Y:S01]  /*03b0*/  FFMA.FTZ R0, R17, R0, 0.083333469927310943604 ;  /* 0x3daaaabd11007423 */ /* 0x000fe20000010000 */
[----:B------:R-:W-:-:S03]  /*03c0*/  FMUL.FTZ R13, R14, R13 ;  /* 0x0000000d0e0d7220 */ /* 0x000fc60000410000 */
[----:B------:R-:W-:Y:S01]  /*03d0*/  FMUL.FTZ R17, R17, R0 ;  /* 0x0000000011117220 */ /* 0x000fe20000410000 */
[----:B------:R-:W-:-:S03]  /*03e0*/  SHF.R.U32.HI R0, RZ, 0x17, R20 ;  /* 0x00000017ff007819 */ /* 0x000fc60000011614 */
[----:B------:R-:W-:Y:S01]  /*03f0*/  FMUL.FTZ R17, R16, R17 ;  /* 0x0000001110117220 */ /* 0x000fe20000410000 */
[----:B------:R-:W-:-:S03]  /*0400*/  I2FP.F32.U32 R0, R0 ;  /* 0x0000000000007245 */ /* 0x000fc60000201000 */
[-C--:B------:R-:W-:Y:S02]  /*0410*/  FFMA R21, R14, R15.reuse, R17 ;  /* 0x0000000f0e157223 */ /* 0x080fe40000000011 */
[----:B------:R-:W-:Y:S02]  /*0420*/  FADD R0, R0, -127 ;  /* 0xc2fe000000007421 */ /* 0x000fe40000000000 */
[----:B------:R-:W-:Y:S02]  /*0430*/  FFMA R16, R14, R15, -R21 ;  /* 0x0000000f0e107223 */ /* 0x000fe40000000815 */
[----:B------:R-:W-:Y:S02]  /*0440*/  @P0 FADD R0, R0, 1 ;  /* 0x3f80000000000421 */ /* 0x000fe40000000000 */
[----:B------:R-:W-:-:S04]  /*0450*/  FADD R16, R17, R16 ;  /* 0x0000001011107221 */ /* 0x000fc80000000000 */
[----:B------:R-:W-:Y:S01]  /*0460*/  FADD R16, R13, R16 ;  /* 0x000000100d107221 */ /* 0x000fe20000000000 */
[C---:B------:R-:W-:Y:S01]  /*0470*/  FMUL.FTZ R13, R0.reuse, 0.693145751953125 ;  /* 0x3f317200000d7820 */ /* 0x040fe20000410000 */
[----:B------:R-:W-:Y:S02]  /*0480*/  FMUL.FTZ R0, R0, 1.428606765330187045e-06 ;  /* 0x35bfbe8e00007820 */ /* 0x000fe40000410000 */
[----:B------:R-:W-:-:S04]  /*0490*/  FADD R14, R21, R16 ;  /* 0x00000010150e7221 */ /* 0x000fc80000000000 */
[----:B------:R-:W-:Y:S01]  /*04a0*/  FADD R18, R14, R13 ;  /* 0x0000000d0e127221 */ /* 0x000fe20000000000 */
[----:B------:R-:W-:-:S03]  /*04b0*/  FADD R21, R21, -R14 ;  /* 0x8000000e15157221 */ /* 0x000fc60000000000 */
[----:B------:R-:W-:Y:S01]  /*04c0*/  FADD R15, R13, -R18 ;  /* 0x800000120d0f7221 */ /* 0x000fe20000000000 */
[----:B------:R-:W-:Y:S01]  /*04d0*/  FFMA R13, R8, 4, R4 ;  /* 0x40800000080d7823 */ /* 0x000fe20000000004 */
[----:B------:R-:W-:Y:S02]  /*04e0*/  FADD R21, R16, R21 ;  /* 0x0000001510157221 */ /* 0x000fe40000000000 */
[----:B------:R-:W-:Y:S01]  /*04f0*/  FADD R14, R14, R15 ;  /* 0x0000000f0e0e7221 */ /* 0x000fe20000000000 */
[----:B------:R-:W-:-:S03]  /*0500*/  FADD.FTZ R23, |R13|, -RZ ;  /* 0x800000ff0d177221 */ /* 0x000fc60000010200 */
[----:B------:R-:W-:Y:S01]  /*0510*/  FADD R21, R21, R14 ;  /* 0x0000000e15157221 */ /* 0x000fe20000000000 */
[----:B------:R-:W-:Y:S01]  /*0520*/  FMUL R14, R13, 0.0001220703125 ;  /* 0x390000000d0e7820 */ /* 0x000fe20000400000 */
[----:B------:R-:W-:Y:S02]  /*0530*/  FSETP.GT.AND P0, PT, R23, 9.99999979021476795361e+33, PT ;  /* 0x77f684df1700780b */ /* 0x000fe40003f04000 */
[----:B------:R-:W-:Y:S02]  /*0540*/  FADD R21, R0, R21 ;  /* 0x0000001500157221 */ /* 0x000fe40000000000 */
[----:B------:R-:W-:Y:S02]  /*0550*/  FSEL R16, R14, R13, P0 ;  /* 0x0000000d0e107208 */ /* 0x000fe40000000000 */
[----:B------:R-:W-:-:S04]  /*0560*/  FADD R15, R18, R21 ;  /* 0x00000015120f7221 */ /* 0x000fc80000000000 */
[----:B------:R-:W-:Y:S01]  /*0570*/  FADD R18, R18, -R15 ;  /* 0x8000000f12127221 */ /* 0x000fe20000000000 */
[----:B------:R-:W-:-:S03]  /*0580*/  FMUL.FTZ R14, R15, R16 ;  /* 0x000000100f0e7220 */ /* 0x000fc60000410000 */
[----:B------:R-:W-:Y:S01]  /*0590*/  FADD R0, R21, R18 ;  /* 0x0000001215007221 */ /* 0x000fe20000000000 */
[----:B------:R-:W-:-:S04]  /*05a0*/  FFMA.FTZ R17, R15, R16, -R14 ;  /* 0x000000100f117223 */ /* 0x000fc8000001080e */
[----:B------:R-:W-:Y:S01]  /*05b0*/  FFMA.FTZ R0, R0, R16, R17 ;  /* 0x0000001000007223 */ /* 0x000fe20000010011 */
[----:B------:R-:W-:-:S03]  /*05c0*/  FMUL R16, R11, 1.4426950216293334961 ;  /* 0x3fb8aa3b0b107820 */ /* 0x000fc60000400000 */
[----:B------:R-:W-:Y:S02]  /*05d0*/  FFMA.FTZ R15, RZ, R15, R0 ;  /* 0x0000000fff0f7223 */ /* 0x000fe40000010000 */
[----:B------:R-:W-:Y:S01]  /*05e0*/  FSETP.GEU.AND P3, PT, R16, -126, PT ;  /* 0xc2fc00001000780b */ /* 0x000fe20003f6e000 */
[----:B------:R-:W1:Y:S01]  /*05f0*/  MUFU.EX2 R0, R9 ;  /* 0x0000000900007308 */ /* 0x000e620000000800 */
[----:B------:R-:W-:-:S05]  /*0600*/  FADD.FTZ R17, R14, R15 ;  /* 0x0000000f0e117221 */ /* 0x000fca0000010000 */
[----:B------:R-:W-:-:S04]  /*0610*/  ISETP.NE.AND P0, PT, R17, 0x42b17218, PT ;  /* 0x42b172181100780c */ /* 0x000fc80003f05270 */
[----:B------:R-:W-:Y:S02]  /*0620*/  FSEL R18, R17, 88.72283172607421875, P0 ;  /* 0x42b1721711127808 */ /* 0x000fe40000000000 */
[----:B------:R-:W-:-:S03]  /*0630*/  @!P3 FMUL R16, R16, 0.5 ;  /* 0x3f0000001010b820 */ /* 0x000fc60000400000 */
[----:B------:R-:W-:Y:S01]  /*0640*/  FMUL.FTZ R21, R18, 1.4426950216293334961 ;  /* 0x3fb8aa3b12157820 */ /* 0x000fe20000410000 */
[----:B------:R-:W2:Y:S01]  /*0650*/  MUFU.EX2 R9, R16 ;  /* 0x0000001000097308 */ /* 0x000ea20000000800 */
[----:B-1----:R-:W-:Y:S01]  /*0660*/  @!P1 FMUL R0, R0, R0 ;  /* 0x0000000000009220 */ /* 0x002fe20000400000 */
[----:B------:R-:W-:-:S03]  /*0670*/  FSETP.NEU.AND P1, PT, R12, RZ, PT ;  /* 0x000000ff0c00720b */ /* 0x000fc60003f2d000 */
[----:B------:R-:W-:-:S03]  /*0680*/  FADD R0, R0, 1 ;  /* 0x3f80000000007421 */ /* 0x000fc60000000000 */
[----:B------:R-:W1:Y:S01]  /*0690*/  FRND.TRUNC R22, R21 ;  /* 0x0000001500167307 */ /* 0x000e62000020d000 */
[----:B--2---:R-:W-:-:S07]  /*06a0*/  @!P3 FMUL R9, R9, R9 ;  /* 0x000000090909b220 */ /* 0x004fce0000400000 */
[----:B------:R-:W-:Y:S01]  /*06b0*/  @P1 FRND.TRUNC R24, R13 ;  /* 0x0000000d00181307 */ /* 0x000fe2000020d000 */
[----:B------:R-:W-:Y:S01]  /*06c0*/  FADD R9, R9, 1 ;  /* 0x3f80000009097421 */ /* 0x000fe20000000000 */
[----:B-1----:R-:W-:Y:S01]  /*06d0*/  FADD.FTZ R11, |R22|, -RZ ;  /* 0x800000ff160b7221 */ /* 0x002fe20000010200 */
[----:B------:R-:W-:-:S03]  /*06e0*/  LOP3.LUT R21, R29, 0x80000000, R22, 0xb8, !PT ;  /* 0x800000001d157812 */ /* 0x000fc600078eb816 */
[----:B------:R-:W-:Y:S02]  /*06f0*/  FSETP.GT.AND P3, PT, R9, 8.50705917302346158658e+37, PT ;  /* 0x7e8000000900780b */ /* 0x000fe40003f64000 */
[----:B------:R-:W-:Y:S02]  /*0700*/  FSETP.GT.AND P0, PT, R11, 126, PT ;  /* 0x42fc00000b00780b */ /* 0x000fe40003f04000 */
[----:B------:R1:W2:Y:S02]  /*0710*/  MUFU.EX2 R11, R10 ;  /* 0x0000000a000b7308 */ /* 0x0002a40000000800 */
[----:B------:R-:W-:Y:S02]  /*0720*/  FSEL R21, R21, R22, P0 ;  /* 0x0000001615157208 */ /* 0x000fe40000000000 */
[----:B------:R-:W-:-:S03]  /*0730*/  FSETP.GT.AND P0, PT, R0, 8.50705917302346158658e+37, PT ;  /* 0x7e8000000000780b */ /* 0x000fc60003f04000 */
[----:B------:R-:W-:Y:S01]  /*0740*/  FFMA.FTZ R18, R21, -0.69314718246459960938, R18 ;  /* 0xbf31721815127823 */ /* 0x000fe20000010012 */
[----:B-1----:R-:W-:Y:S01]  /*0750*/  FMUL R10, R13, 0.5 ;  /* 0x3f0000000d0a7820 */ /* 0x002fe20000400000 */
[----:B------:R-:W-:Y:S02]  /*0760*/  @P3 FMUL R9, R9, 0.25 ;  /* 0x3e80000009093820 */ /* 0x000fe40000400000 */
[C---:B------:R-:W-:Y:S01]  /*0770*/  FFMA.FTZ R18, R21.reuse, 1.9046542121259335545e-09, R18 ;  /* 0x3102e30815127823 */ /* 0x040fe20000010012 */
[----:B------:R-:W-:-:S03]  /*0780*/  FADD R21, R21, 12583039 ;  /* 0x4b40007f15157421 */ /* 0x000fc60000000000 */
[----:B------:R-:W-:Y:S01]  /*0790*/  FMUL R22, R18, 1.4426950216293334961 ;  /* 0x3fb8aa3b12167820 */ /* 0x000fe20000400000 */
[----:B--2---:R-:W-:Y:S01]  /*07a0*/  @!P2 FMUL R11, R11, R11 ;  /* 0x0000000b0b0ba220 */ /* 0x004fe20000400000 */
[----:B------:R-:W-:Y:S01]  /*07b0*/  SHF.L.U32 R21, R21, 0x17, RZ ;  /* 0x0000001715157819 */ /* 0x000fe200000006ff */
[----:B------:R1:W2:Y:S01]  /*07c0*/  FRND.TRUNC R18, R10 ;  /* 0x0000000a00127307 */ /* 0x0002a2000020d000 */
[----:B------:R-:W-:Y:S01]  /*07d0*/  @P0 FMUL R0, R0, 0.25 ;  /* 0x3e80000000000820 */ /* 0x000fe20000400000 */
[----:B------:R-:W-:-:S05]  /*07e0*/  FADD R11, R11, 1 ;  /* 0x3f8000000b0b7421 */ /* 0x000fca0000000000 */
[----:B------:R-:W-:Y:S01]  /*07f0*/  FSETP.GT.AND P2, PT, R11, 8.50705917302346158658e+37, PT ;  /* 0x7e8000000b00780b */ /* 0x000fe20003f44000 */
[----:B------:R-:W3:Y:S03]  /*0800*/  MUFU.EX2 R22, R22 ;  /* 0x0000001600167308 */ /* 0x000ee60000000800 */
[----:B-1----:R-:W-:Y:S01]  /*0810*/  FSEL R10, R2, 1, P2 ;  /* 0x3f800000020a7808 */ /* 0x002fe20001000000 */
[----:B--2---:R-:W-:-:S04]  /*0820*/  FFMA R18, R18, -2, R13 ;  /* 0xc000000012127823 */ /* 0x004fc8000000000d */
[----:B------:R-:W1:Y:S01]  /*0830*/  MUFU.RCP R16, R0 ;  /* 0x0000000000107308 */ /* 0x000e620000001000 */
[----:B------:R-:W-:-:S03]  /*0840*/  FADD.FTZ R18, |R18|, -RZ ;  /* 0x800000ff12127221 */ /* 0x000fc60000010200 */
[----:B------:R-:W-:Y:S01]  /*0850*/  @P2 FMUL R11, R11, 0.25 ;  /* 0x3e8000000b0b2820 */ /* 0x000fe20000400000 */
[----:B------:R-:W-:Y:S01]  /*0860*/  FSETP.GEU.OR P2, PT, R13, RZ, P1 ;  /* 0x000000ff0d00720b */ /* 0x000fe20000f4e400 */
[----:B---3--:R-:W-:Y:S01]  /*0870*/  FMUL R22, R21, R22 ;  /* 0x0000001615167220 */ /* 0x008fe20000400000 */
[C---:B------:R-:W-:Y:S01]  /*0880*/  FSEL R21, R2.reuse, 1, P0 ;  /* 0x3f80000002157808 */ /* 0x040fe20000000000 */
[----:B------:R-:W2:Y:S01]  /*0890*/  MUFU.RCP R9, R9 ;  /* 0x0000000900097308 */ /* 0x000ea20000001000 */
[----:B------:R-:W-:Y:S02]  /*08a0*/  FSEL R2, R2, 1, P3 ;  /* 0x3f80000002027808 */ /* 0x000fe40001800000 */
[----:B------:R-:W-:Y:S02]  /*08b0*/  FSETP.NEU.AND P4, PT, R22, +INF , PT ;  /* 0x7f8000001600780b */ /* 0x000fe40003f8d000 */
[----:B------:R-:W-:Y:S01]  /*08c0*/  @P1 FSETP.NEU.AND P3, PT, R13, R24, PT ;  /* 0x000000180d00120b */ /* 0x000fe20003f6d000 */
[----:B-1----:R-:W-:Y:S01]  /*08d0*/  FMUL R16, R16, R21 ;  /* 0x0000001510107220 */ /* 0x002fe20000400000 */
[----:B------:R-:W-:Y:S01]  /*08e0*/  ISETP.NE.OR P0, PT, R17, 0x42b17218, !P4 ;  /* 0x42b172181100780c */ /* 0x000fe20006705670 */
[----:B------:R-:W1:Y:S02]  /*08f0*/  MUFU.RCP R11, R11 ;  /* 0x0000000b000b7308 */ /* 0x000e640000001000 */
[----:B------:R-:W-:-:S04]  /*0900*/  FADD R0, -R16, 1 ;  /* 0x3f80000010007421 */ /* 0x000fc80000000100 */
[----:B------:R-:W-:Y:S01]  /*0910*/  FADD R0, R0, 0.050000000745058059692 ;  /* 0x3d4ccccd00007421 */ /* 0x000fe20000000000 */
[----:B--2---:R-:W-:Y:S01]  /*0920*/  FMUL R2, R9, R2 ;  /* 0x0000000209027220 */ /* 0x004fe20000400000 */
[----:B------:R-:W-:-:S03]  /*0930*/  @P4 FADD.FTZ R14, R14, -R17 ;  /* 0x800000110e0e4221 */ /* 0x000fc60000010000 */
[----:B------:R-:W-:Y:S01]  /*0940*/  FSETP.NAN.AND P6, PT, R0, R0, PT ;  /* 0x000000000000720b */ /* 0x000fe20003fc8000 */
[----:B------:R-:W-:Y:S01]  /*0950*/  @P4 FADD.FTZ R15, R15, R14 ;  /* 0x0000000e0f0f4221 */ /* 0x000fe20000010000 */
[----:B------:R-:W-:Y:S01]  /*0960*/  @!P1 FADD R14, R12, R12 ;  /* 0x0000000c0c0e9221 */ /* 0x000fe20000000000 */
[----:B------:R-:W-:Y:S01]  /*0970*/  FSETP.GEU.AND P5, PT, R0, 1, PT ;  /* 0x3f8000000000780b */ /* 0x000fe20003fae000 */
[----:B-1----:R-:W-:Y:S01]  /*0980*/  FMUL R21, R11, R10 ;  /* 0x0000000a0b157220 */ /* 0x002fe20000400000 */
[----:B------:R-:W-:Y:S01]  /*0990*/  @!P0 FADD R15, R15, 7.62939453125e-06 ;  /* 0x370000000f0f8421 */ /* 0x000fe20000000000 */
[----:B------:R-:W-:Y:S02]  /*09a0*/  FSETP.NEU.AND P0, PT, R18, 1, PT ;  /* 0x3f8000001200780b */ /* 0x000fe40003f0d000 */
[----:B------:R-:W-:Y:S01]  /*09b0*/  MOV R11, 0x7f800000 ;  /* 0x7f800000000b7802 */ /* 0x000fe20000000f00 */
[----:B------:R-:W-:Y:S01]  /*09c0*/  @P4 FFMA.FTZ R11, R22, R15, R22 ;  /* 0x0000000f160b4223 */ /* 0x000fe20000010016 */
[----:B------:R-:W-:Y:S01]  /*09d0*/  @!P1 SEL R22, R14, RZ, !P0 ;  /* 0x000000ff0e169207 */ /* 0x000fe20004000000 */
[----:B------:R-:W-:Y:S01]  /*09e0*/  FADD R15, R20, R23 ;  /* 0x00000017140f7221 */ /* 0x000fe20000000000 */
[----:B------:R-:W-:Y:S01]  /*09f0*/  FSETP.GEU.OR P4, PT, R12, RZ, !P1 ;  /* 0x000000ff0c00720b */ /* 0x000fe20004f8e400 */
[----:B------:R-:W-:Y:S01]  /*0a00*/  FADD R10, -R21, 1 ;  /* 0x3f800000150a7421 */ /* 0x000fe20000000100 */
[----:B------:R-:W-:-:S02]  /*0a10*/  @!P2 LOP3.LUT R22, R22, 0x7f800000, RZ, 0xfc, !PT ;  /* 0x7f8000001616a812 */ /* 0x000fc400078efcff */
[----:B------:R-:W-:Y:S01]  /*0a20*/  ISETP.GE.AND P2, PT, R15, 0x7f800000, PT ;  /* 0x7f8000000f00780c */ /* 0x000fe20003f46270 */
[----:B------:R-:W-:Y:S01]  /*0a30*/  FADD R10, R10, 0.050000000745058059692 ;  /* 0x3d4ccccd0a0a7421 */ /* 0x000fe20000000000 */
[----:B------:R-:W-:Y:S02]  /*0a40*/  FSETP.LT.AND P0, PT, R12, RZ, !P0 ;  /* 0x000000ff0c00720b */ /* 0x000fe40004701000 */
[C---:B------:R-:W-:Y:S02]  /*0a50*/  FSEL R9, R0.reuse, 1, P6 ;  /* 0x3f80000000097808 */ /* 0x040fe40003000000 */
[----:B------:R-:W-:Y:S01]  /*0a60*/  @P1 FSEL R14, -R11, R11, P0 ;  /* 0x0000000b0b0e1208 */ /* 0x000fe20000000100 */
[C---:B------:R-:W-:Y:S01]  /*0a70*/  FFMA R11, R5.reuse, -R16, 1 ;  /* 0x3f800000050b7423 */ /* 0x040fe20000000810 */
[----:B------:R-:W-:Y:S01]  /*0a80*/  FSEL R18, R0, R9, !P5 ;  /* 0x0000000900127208 */ /* 0x000fe20006800000 */
[----:B------:R-:W-:Y:S01]  /*0a90*/  FADD R9, -R5, 1 ;  /* 0x3f80000005097421 */ /* 0x000fe20000000100 */
[----:B------:R-:W-:-:S02]  /*0aa0*/  @!P4 FSEL R14, R14, +QNAN , !P3 ;  /* 0x7fffffff0e0ec808 */ /* 0x000fc40005800000 */
[----:B------:R-:W-:Y:S01]  /*0ab0*/  FSETP.NAN.AND P3, PT, R10, R10, PT ;  /* 0x0000000a0a00720b */ /* 0x000fe20003f68000 */
[----:B------:R-:W-:Y:S01]  /*0ac0*/  FFMA R17, R9, 4, R5 ;  /* 0x4080000009117823 */ /* 0x000fe20000000005 */
[----:B------:R-:W-:Y:S01]  /*0ad0*/  @P1 MOV R22, R14 ;  /* 0x0000000e00161202 */ /* 0x000fe20000000f00 */
[----:B------:R-:W-:Y:S01]  /*0ae0*/  FFMA R14, R18, -R9, R11 ;  /* 0x80000009120e7223 */ /* 0x000fe2000000000b */
[----:B------:R-:W-:Y:S01]  /*0af0*/  MOV R15, 0x7f800000 ;  /* 0x7f800000000f7802 */ /* 0x000fe20000000f00 */
[----:B------:R-:W-:Y:S08]  /*0b00*/  @!P2 BRA `(.L_x_1) ;  /* 0x000000000050a947 */ /* 0x000ff00003800000 */
[----:B------:R-:W-:Y:S02]  /*0b10*/  FSETP.NAN.FTZ.AND P1, PT, |R12|, |R12|, PT ;  /* 0x4000000c0c00720b */ /* 0x000fe40003f38200 */
[----:B------:R-:W-:-:S04]  /*0b20*/  FSETP.NAN.FTZ.AND P2, PT, |R13|, |R13|, PT ;  /* 0x4000000d0d00720b */ /* 0x000fc80003f58200 */
[----:B------:R-:W-:-:S13]  /*0b30*/  PLOP3.LUT P1, PT, P1, P2, PT, 0x2, 0x0 ;  /* 0x000000000000781c */ /* 0x000fda0000f24072 */
[----:B------:R-:W-:Y:S01]  /*0b40*/  @!P1 FADD R22, R12, R13 ;  /* 0x0000000d0c169221 */ /* 0x000fe20000000000 */
[----:B------:R-:W-:Y:S06]  /*0b50*/  @!P1 BRA `(.L_x_1) ;  /* 0x00000000003c9947 */ /* 0x000fec0003800000 */
[----:B------:R-:W-:-:S04]  /*0b60*/  FSETP.NEU.AND P2, PT, R23, +INF , PT ;  /* 0x7f8000001700780b */ /* 0x000fc80003f4d000 */
[----:B------:R-:W-:-:S09]  /*0b70*/  FSETP.GEU.OR P4, PT, R13, RZ, P2 ;  /* 0x000000ff0d00720b */ /* 0x000fd2000178e400 */
[----:B------:R-:W-:-:S04]  /*0b80*/  @!P2 FSETP.GT.AND P1, PT, R20, 1, PT ;  /* 0x3f8000001400a80b */ /* 0x000fc80003f24000 */
[----:B------:R-:W-:Y:S02]  /*0b90*/  @!P2 SEL R0, RZ, 0x7f800000, !P1 ;  /* 0x7f800000ff00a807 */ /* 0x000fe40004800000 */
[----:B------:R-:W-:Y:S02]  /*0ba0*/  @!P2 FSETP.NEU.AND P1, PT, R12, -1, PT ;  /* 0xbf8000000c00a80b */ /* 0x000fe40003f2d000 */
[----:B------:R-:W-:-:S04]  /*0bb0*/  @!P4 LOP3.LUT R0, R0, 0x7f800000, RZ, 0x3c, !PT ;  /* 0x7f8000000000c812 */ /* 0x000fc800078e3cff */
[----:B------:R-:W-:Y:S01]  /*0bc0*/  @!P2 FSEL R22, R0, 1, P1 ;  /* 0x3f8000000016a808 */ /* 0x000fe20000800000 */
[----:B------:R-:W-:Y:S06]  /*0bd0*/  @!P2 BRA `(.L_x_1) ;  /* 0x00000000001ca947 */ /* 0x000fec0003800000 */
[----:B------:R-:W-:Y:S02]  /*0be0*/  FSETP.NEU.AND P1, PT, R20, +INF , PT ;  /* 0x7f8000001400780b */ /* 0x000fe40003f2d000 */
[----:B------:R-:W-:-:S11]  /*0bf0*/  PLOP3.LUT P2, PT, PT, PT, PT, 0x8, 0x0 ;  /* 0x000000000000781c */ /* 0x000fd60003f4e170 */
[----:B------:R-:W-:Y:S02]  /*0c00*/  @!P1 PLOP3.LUT P2, PT, P0, PT, PT, 0x80, 0x0 ;  /* 0x000000000000981c */ /* 0x000fe4000074f070 */
[----:B------:R-:W-:-:S04]  /*0c10*/  @!P1 FSETP.GE.AND P0, PT, R13, RZ, PT ;  /* 0x000000ff0d00920b */ /* 0x000fc80003f06000 */
[----:B------:R-:W-:-:S07]  /*0c20*/  @!P1 SEL R0, RZ, 0x7f800000, !P0 ;  /* 0x7f800000ff009807 */ /* 0x000fce0004000000 */
[----:B------:R-:W-:-:S04]  /*0c30*/  @P2 IADD3 R0, R0, -0x80000000, RZ ;  /* 0x8000000000002810 */ /* 0x000fc80007ffe0ff */
[----:B------:R-:W-:-:S07]  /*0c40*/  @!P1 MOV R22, R0 ;  /* 0x0000000000169202 */ /* 0x000fce0000000f00 */
.L_x_1:
[----:B------:R-:W-:Y:S05]  /*0c50*/  BSYNC B0 ;  /* 0x0000000000007941 */ /* 0x000fea0003800000 */
.L_x_0:
[C---:B------:R-:W-:Y:S01]  /*0c60*/  FADD.FTZ R11, |R14|.reuse, -RZ ;  /* 0x800000ff0e0b7221 */ /* 0x040fe20000010200 */
[----:B------:R-:W-:Y:S01]  /*0c70*/  FSETP.NEU.AND P1, PT, R14, RZ, PT ;  /* 0x000000ff0e00720b */ /* 0x000fe20003f2d000 */
[----:B------:R-:W-:Y:S03]  /*0c80*/  BSSY B0, `(.L_x_2) ;  /* 0x0000078000007945 */ /* 0x000fe60003800000 */
[----:B------:R-:W-:-:S04]  /*0c90*/  LOP3.LUT R0, R11, 0x7fffff, RZ, 0xc0, !PT ;  /* 0x007fffff0b007812 */ /* 0x000fc800078ec0ff */
[----:B------:R-:W-:-:S04]  /*0ca0*/  LOP3.LUT R0, R0, 0x3f800000, RZ, 0xfc, !PT ;  /* 0x3f80000000007812 */ /* 0x000fc800078efcff */
[----:B------:R-:W-:-:S13]  /*0cb0*/  FSETP.GT.AND P0, PT, R0, 1.4142135381698608398, PT ;  /* 0x3fb504f30000780b */ /* 0x000fda0003f04000 */
[----:B------:R-:W-:-:S04]  /*0cc0*/  @P0 FMUL R0, R0, 0.5 ;  /* 0x3f00000000000820 */ /* 0x000fc80000400000 */
[C---:B------:R-:W-:Y:S01]  /*0cd0*/  FADD R23, R0.reuse, 1 ;  /* 0x3f80000000177421 */ /* 0x040fe20000000000 */
[----:B------:R-:W-:-:S04]  /*0ce0*/  FADD R20, R0, -1 ;  /* 0xbf80000000147421 */ /* 0x000fc80000000000 */
[----:B------:R-:W-:Y:S01]  /*0cf0*/  FADD R24, R20, R20 ;  /* 0x0000001414187221 */ /* 0x000fe20000000000 */
[----:B------:R-:W1:Y:S03]  /*0d00*/  MUFU.RCP R23, R23 ;  /* 0x0000001700177308 */ /* 0x000e660000001000 */
[----:B-1----:R-:W-:-:S04]  /*0d10*/  FMUL R25, R23, R24 ;  /* 0x0000001817197220 */ /* 0x002fc80000400000 */
[----:B------:R-:W-:-:S04]  /*0d20*/  FMUL R27, R25, R25 ;  /* 0x00000019191b7220 */ /* 0x000fc80000400000 */
[----:B------:R-:W-:-:S04]  /*0d30*/  FFMA.FTZ R0, R27, R28, 0.01249298732727766037 ;  /* 0x3c4caf631b007423 */ /* 0x000fc8000001001c */
[----:B------:R-:W-:-:S04]  /*0d40*/  FFMA.FTZ R0, R27, R0, 0.083333469927310943604 ;  /* 0x3daaaabd1b007423 */ /* 0x000fc80000010000 */
[----:B------:R-:W-:Y:S01]  /*0d50*/  FMUL.FTZ R0, R27, R0 ;  /* 0x000000001b007220 */ /* 0x000fe20000410000 */
[----:B------:R-:W-:-:S03]  /*0d60*/  FFMA R27, -R23, R24, R20 ;  /* 0x00000018171b7223 */ /* 0x000fc60000000114 */
[----:B------:R-:W-:Y:S01]  /*0d70*/  FMUL.FTZ R26, R25, R0 ;  /* 0x00000000191a7220 */ /* 0x000fe20000410000 */
[----:B------:R-:W-:Y:S01]  /*0d80*/  SHF.R.U32.HI R0, RZ, 0x17, R11 ;  /* 0x00000017ff007819 */ /* 0x000fe2000001160b */
[----:B------:R-:W-:Y:S02]  /*0d90*/  FADD R27, R27, R27 ;  /* 0x0000001b1b1b7221 */ /* 0x000fe40000000000 */
[CC--:B------:R-:W-:Y:S01]  /*0da0*/  FFMA R30, R23.reuse, R24.reuse, R26 ;  /* 0x00000018171e7223 */ /* 0x0c0fe2000000001a */
[----:B------:R-:W-:Y:S01]  /*0db0*/  I2FP.F32.U32 R0, R0 ;  /* 0x0000000000007245 */ /* 0x000fe20000201000 */
[----:B------:R-:W-:Y:S02]  /*0dc0*/  FFMA.FTZ R20, R20, -R25, R27 ;  /* 0x8000001914147223 */ /* 0x000fe4000001001b */
[----:B------:R-:W-:Y:S01]  /*0dd0*/  FFMA R25, R23, R24, -R30 ;  /* 0x0000001817197223 */ /* 0x000fe2000000081e */
[----:B------:R-:W-:Y:S01]  /*0de0*/  FMUL R24, R17, 0.0001220703125 ;  /* 0x3900000011187820 */ /* 0x000fe20000400000 */
[----:B------:R-:W-:Y:S01]  /*0df0*/  FADD R0, R0, -127 ;  /* 0xc2fe000000007421 */ /* 0x000fe20000000000 */
[----:B------:R-:W-:Y:S01]  /*0e00*/  FMUL.FTZ R20, R23, R20 ;  /* 0x0000001417147220 */ /* 0x000fe20000410000 */
[----:B------:R-:W-:-:S02]  /*0e10*/  FADD R25, R26, R25 ;  /* 0x000000191a197221 */ /* 0x000fc40000000000 */
[----:B------:R-:W-:Y:S02]  /*0e20*/  @P0 FADD R0, R0, 1 ;  /* 0x3f80000000000421 */ /* 0x000fe40000000000 */
[----:B------:R-:W-:Y:S02]  /*0e30*/  FADD R25, R20, R25 ;  /* 0x0000001914197221 */ /* 0x000fe40000000000 */
[C---:B------:R-:W-:Y:S01]  /*0e40*/  FMUL.FTZ R20, R0.reuse, 0.693145751953125 ;  /* 0x3f31720000147820 */ /* 0x040fe20000410000 */
[----:B------:R-:W-:Y:S01]  /*0e50*/  FMUL.FTZ R0, R0, 1.428606765330187045e-06 ;  /* 0x35bfbe8e00007820 */ /* 0x000fe20000410000 */
[----:B------:R-:W-:-:S04]  /*0e60*/  FADD R23, R30, R25 ;  /* 0x000000191e177221 */ /* 0x000fc80000000000 */
[----:B------:R-:W-:Y:S01]  /*0e70*/  FADD R27, R23, R20 ;  /* 0x00000014171b7221 */ /* 0x000fe20000000000 */
[----:B------:R-:W-:-:S03]  /*0e80*/  FADD R30, R30, -R23 ;  /* 0x800000171e1e7221 */ /* 0x000fc60000000000 */
[----:B------:R-:W-:Y:S01]  /*0e90*/  FADD R20, R20, -R27 ;  /* 0x8000001b14147221 */ /* 0x000fe20000000000 */
[----:B------:R-:W-:-:S03]  /*0ea0*/  FADD R30, R25, R30 ;  /* 0x0000001e191e7221 */ /* 0x000fc60000000000 */
[----:B------:R-:W-:Y:S01]  /*0eb0*/  FADD R23, R23, R20 ;  /* 0x0000001417177221 */ /* 0x000fe20000000000 */
[----:B------:R-:W-:-:S03]  /*0ec0*/  FADD.FTZ R20, |R17|, -RZ ;  /* 0x800000ff11147221 */ /* 0x000fc60000010200 */
[----:B------:R-:W-:Y:S02]  /*0ed0*/  FADD R23, R30, R23 ;  /* 0x000000171e177221 */ /* 0x000fe40000000000 */
        /* <DEDUP_REMOVED lines=8> */
[----:B------:R-:W-:-:S04]  /*0f60*/  FFMA.FTZ R0, R0, R24, R25 ;  /* 0x0000001800007223 */ /* 0x000fc80000010019 */
[----:B------:R-:W-:-:S04]  /*0f70*/  FFMA.FTZ R25, RZ, R23, R0 ;  /* 0x00000017ff197223 */ /* 0x000fc80000010000 */
[----:B------:R-:W-:-:S05]  /*0f80*/  FADD.FTZ R23, R26, R25 ;  /* 0x000000191a177221 */ /* 0x000fca0000010000 */
[----:B------:R-:W-:-:S04]  /*0f90*/  ISETP.NE.AND P0, PT, R23, 0x42b17218, PT ;  /* 0x42b172181700780c */ /* 0x000fc80003f05270 */
[----:B------:R-:W-:-:S05]  /*0fa0*/  FSEL R0, R23, 88.72283172607421875, P0 ;  /* 0x42b1721717007808 */ /* 0x000fca0000000000 */
[----:B------:R-:W-:-:S06]  /*0fb0*/  FMUL.FTZ R24, R0, 1.4426950216293334961 ;  /* 0x3fb8aa3b00187820 */ /* 0x000fcc0000410000 */
[----:B------:R-:W1:Y:S02]  /*0fc0*/  FRND.TRUNC R24, R24 ;  /* 0x0000001800187307 */ /* 0x000e64000020d000 */
[----:B-1----:R-:W-:Y:S01]  /*0fd0*/  FADD.FTZ R27, |R24|, -RZ ;  /* 0x800000ff181b7221 */ /* 0x002fe20000010200 */
[----:B------:R-:W-:-:S04]  /*0fe0*/  LOP3.LUT R31, R29, 0x80000000, R24, 0xb8, !PT ;  /* 0x800000001d1f7812 */ /* 0x000fc800078eb818 */
[----:B------:R-:W-:-:S04]  /*0ff0*/  FSETP.GT.AND P0, PT, R27, 126, PT ;  /* 0x42fc00001b00780b */ /* 0x000fc80003f04000 */
[----:B------:R-:W-:Y:S02]  /*1000*/  FSEL R31, R31, R24, P0 ;  /* 0x000000181f1f7208 */ /* 0x000fe40000000000 */
[----:B------:R-:W-:-:S03]  /*1010*/  FSETP.GEU.AND P0, PT, R10, 1, PT ;  /* 0x3f8000000a00780b */ /* 0x000fc60003f0e000 */
[----:B------:R-:W-:-:S04]  /*1020*/  FFMA.FTZ R0, R31, -0.69314718246459960938, R0 ;  /* 0xbf3172181f007823 */ /* 0x000fc80000010000 */
[C---:B------:R-:W-:Y:S01]  /*1030*/  FFMA.FTZ R0, R31.reuse, 1.9046542121259335545e-09, R0 ;  /* 0x3102e3081f007823 */ /* 0x040fe20000010000 */
[----:B------:R-:W-:-:S03]  /*1040*/  FADD R31, R31, 12583039 ;  /* 0x4b40007f1f1f7421 */ /* 0x000fc60000000000 */
[----:B------:R-:W-:Y:S01]  /*1050*/  FMUL R27, R0, 1.4426950216293334961 ;  /* 0x3fb8aa3b001b7820 */ /* 0x000fe20000400000 */
[----:B------:R-:W-:Y:S01]  /*1060*/  FMUL R0, R17, 0.5 ;  /* 0x3f00000011007820 */ /* 0x000fe20000400000 */
[----:B------:R-:W-:Y:S02]  /*1070*/  SHF.L.U32 R31, R31, 0x17, RZ ;  /* 0x000000171f1f7819 */ /* 0x000fe400000006ff */
[----:B------:R-:W1:Y:S08]  /*1080*/  MUFU.EX2 R30, R27 ;  /* 0x0000001b001e7308 */ /* 0x000e700000000800 */
[----:B------:R-:W2:Y:S01]  /*1090*/  FRND.TRUNC R0, R0 ;  /* 0x0000000000007307 */ /* 0x000ea2000020d000 */
[----:B-1----:R-:W-:-:S05]  /*10a0*/  FMUL R30, R31, R30 ;  /* 0x0000001e1f1e7220 */ /* 0x002fca0000400000 */
[----:B------:R-:W-:Y:S01]  /*10b0*/  FSETP.NEU.AND P4, PT, R30, +INF , PT ;  /* 0x7f8000001e00780b */ /* 0x000fe20003f8d000 */
[----:B--2---:R-:W-:-:S03]  /*10c0*/  FFMA R24, R0, -2, R17 ;  /* 0xc000000000187823 */ /* 0x004fc60000000011 */
[----:B------:R-:W-:Y:S02]  /*10d0*/  ISETP.NE.OR P2, PT, R23, 0x42b17218, !P4 ;  /* 0x42b172181700780c */ /* 0x000fe40006745670 */
[----:B------:R-:W-:Y:S01]  /*10e0*/  MOV R0, 0x7f800000 ;  /* 0x7f80000000007802 */ /* 0x000fe20000000f00 */
[----:B------:R-:W-:-:S06]  /*10f0*/  FADD.FTZ R24, |R24|, -RZ ;  /* 0x800000ff18187221 */ /* 0x000fcc0000010200 */
[----:B------:R-:W-:Y:S01]  /*1100*/  @P4 FADD.FTZ R26, R26, -R23 ;  /* 0x800000171a1a4221 */ /* 0x000fe20000010000 */
[C---:B------:R-:W-:Y:S02]  /*1110*/  FSEL R23, R10.reuse, 1, P3 ;  /* 0x3f8000000a177808 */ /* 0x040fe40001800000 */
[----:B------:R-:W-:Y:S01]  /*1120*/  FSETP.GEU.OR P3, PT, R17, RZ, P1 ;  /* 0x000000ff1100720b */ /* 0x000fe20000f6e400 */
[----:B------:R-:W-:Y:S01]  /*1130*/  @P4 FADD.FTZ R25, R25, R26 ;  /* 0x0000001a19194221 */ /* 0x000fe20000010000 */
[----:B------:R-:W-:Y:S01]  /*1140*/  FSEL R23, R10, R23, !P0 ;  /* 0x000000170a177208 */ /* 0x000fe20004000000 */
[----:B------:R-:W1:Y:S01]  /*1150*/  @P1 FRND.TRUNC R26, R17 ;  /* 0x00000011001a1307 */ /* 0x000e62000020d000 */
[----:B------:R-:W-:Y:S01]  /*1160*/  @!P1 FADD R10, R14, R14 ;  /* 0x0000000e0e0a9221 */ /* 0x000fe20000000000 */
[----:B------:R-:W-:Y:S01]  /*1170*/  @!P2 FADD R25, R25, 7.62939453125e-06 ;  /* 0x370000001919a421 */ /* 0x000fe20000000000 */
[----:B------:R-:W-:Y:S01]  /*1180*/  FSETP.NEU.AND P0, PT, R24, 1, PT ;  /* 0x3f8000001800780b */ /* 0x000fe20003f0d000 */
[----:B------:R-:W-:Y:S01]  /*1190*/  FADD R24, -R2, 1 ;  /* 0x3f80000002187421 */ /* 0x000fe20000000100 */
[----:B------:R-:W-:Y:S01]  /*11a0*/  FSETP.GEU.OR P2, PT, R14, RZ, !P1 ;  /* 0x000000ff0e00720b */ /* 0x000fe20004f4e400 */
[----:B------:R-:W-:Y:S01]  /*11b0*/  @P4 FFMA.FTZ R0, R30, R25, R30 ;  /* 0x000000191e004223 */ /* 0x000fe2000001001e */
[----:B------:R-:W-:Y:S01]  /*11c0*/  FADD R25, R11, R20 ;  /* 0x000000140b197221 */ /* 0x000fe20000000000 */
[----:B------:R-:W-:Y:S01]  /*11d0*/  @!P1 SEL R27, R10, RZ, !P0 ;  /* 0x000000ff0a1b9207 */ /* 0x000fe20004000000 */
[----:B------:R-:W-:Y:S01]  /*11e0*/  FADD R24, R24, 0.050000000745058059692 ;  /* 0x3d4ccccd18187421 */ /* 0x000fe20000000000 */
[----:B------:R-:W-:Y:S01]  /*11f0*/  FSETP.LT.AND P0, PT, R14, RZ, !P0 ;  /* 0x000000ff0e00720b */ /* 0x000fe20004701000 */
[----:B------:R-:W-:Y:S01]  /*1200*/  FADD R10, -R6, 1 ;  /* 0x3f800000060a7421 */ /* 0x000fe20000000100 */
[----:B------:R-:W-:-:S02]  /*1210*/  ISETP.GE.AND P5, PT, R25, 0x7f800000, PT ;  /* 0x7f8000001900780c */ /* 0x000fc40003fa6270 */
[----:B------:R-:W-:Y:S01]  /*1220*/  @P1 FSEL R0, -R0, R0, P0 ;  /* 0x0000000000001208 */ /* 0x000fe20000000100 */
[----:B------:R-:W-:Y:S01]  /*1230*/  FFMA R25, R10, 4, R6 ;  /* 0x408000000a197823 */ /* 0x000fe20000000006 */
[----:B-1----:R-:W-:Y:S01]  /*1240*/  @P1 FSETP.NEU.AND P4, PT, R17, R26, PT ;  /* 0x0000001a1100120b */ /* 0x002fe20003f8d000 */
[----:B------:R-:W-:Y:S01]  /*1250*/  FFMA R26, R6, -R21, 1 ;  /* 0x3f800000061a7423 */ /* 0x000fe20000000815 */
[----:B------:R-:W-:Y:S02]  /*1260*/  @!P3 LOP3.LUT R27, R27, 0x7f800000, RZ, 0xfc, !PT ;  /* 0x7f8000001b1bb812 */ /* 0x000fe400078efcff */
[----:B------:R-:W-:Y:S01]  /*1270*/  @!P2 FSEL R0, R0, +QNAN , !P4 ;  /* 0x7fffffff0000a808 */ /* 0x000fe20006000000 */
[----:B------:R-:W-:Y:S01]  /*1280*/  FFMA R26, R23, -R10, R26 ;  /* 0x8000000a171a7223 */ /* 0x000fe2000000001a */
[----:B------:R-:W-:Y:S02]  /*1290*/  FSETP.NAN.AND P3, PT, R24, R24, PT ;  /* 0x000000181800720b */ /* 0x000fe40003f68000 */
[----:B------:R-:W-:Y:S01]  /*12a0*/  @P1 MOV R27, R0 ;  /* 0x00000000001b1202 */ /* 0x000fe20000000f00 */
[----:B------:R-:W-:Y:S10]  /*12b0*/  @!P5 BRA `(.L_x_3) ;  /* 0x000000000050d947 */ /* 0x000ff40003800000 */
        /* <DEDUP_REMOVED lines=20> */
.L_x_3:
[----:B------:R-:W-:Y:S05]  /*1400*/  BSYNC B0 ;  /* 0x0000000000007941 */ /* 0x000fea0003800000 */
.L_x_2:
[C---:B------:R-:W-:Y:S01]  /*1410*/  FADD.FTZ R30, |R26|.reuse, -RZ ;  /* 0x800000ff1a1e7221 */ /* 0x040fe20000010200 */
[----:B------:R-:W-:Y:S01]  /*1420*/  FSETP.NEU.AND P2, PT, R26, RZ, PT ;  /* 0x000000ff1a00720b */ /* 0x000fe20003f4d000 */
[----:B------:R-:W-:Y:S03]  /*1430*/  BSSY B0, `(.L_x_4) ;  /* 0x0000076000007945 */ /* 0x000fe60003800000 */
[----:B------:R-:W-:Y:S02]  /*1440*/  LOP3.LUT R0, R30, 0x7fffff, RZ, 0xc0, !PT ;  /* 0x007fffff1e007812 */ /* 0x000fe400078ec0ff */
[----:B------:R-:W-:Y:S02]  /*1450*/  FSETP.GEU.OR P5, PT, R25, RZ, P2 ;  /* 0x000000ff1900720b */ /* 0x000fe400017ae400 */
[----:B------:R-:W-:Y:S02]  /*1460*/  LOP3.LUT R0, R0, 0x3f800000, RZ, 0xfc, !PT ;  /* 0x3f80000000007812 */ /* 0x000fe400078efcff */
[----:B------:R-:W-:-:S02]  /*1470*/  FSETP.GEU.OR P1, PT, R26, RZ, !P2 ;  /* 0x000000ff1a00720b */ /* 0x000fc4000572e400 */
        /* <DEDUP_REMOVED lines=20> */
[----:B------:R-:W-:Y:S01]  /*15c0*/  FFMA R32, R20, R31, -R35 ;  /* 0x0000001f14207223 */ /* 0x000fe20000000823 */
[----:B------:R-:W-:Y:S01]  /*15d0*/  FADD.FTZ R31, |R25|, -RZ ;  /* 0x800000ff191f7221 */ /* 0x000fe20000010200 */
[----:B------:R-:W-:Y:S02]  /*15e0*/  @P0 FADD R0, R0, 1 ;  /* 0x3f80000000000421 */ /* 0x000fe40000000000 */
[----:B------:R-:W-:Y:S02]  /*15f0*/  FADD R32, R33, R32 ;  /* 0x0000002021207221 */ /* 0x000fe40000000000 */
[----:B------:R-:W-:-:S02]  /*1600*/  FSETP.GT.AND P0, PT, R31, 9.99999979021476795361e+33, PT ;  /* 0x77f684df1f00780b */ /* 0x000fc40003f04000 */
[----:B------:R-:W-:Y:S01]  /*1610*/  FADD R32, R11, R32 ;  /* 0x000000200b207221 */ /* 0x000fe20000000000 */
[C---:B------:R-:W-:Y:S01]  /*1620*/  FMUL.FTZ R11, R0.reuse, 0.693145751953125 ;  /* 0x3f317200000b7820 */ /* 0x040fe20000410000 */
[----:B------:R-:W-:Y:S02]  /*1630*/  FMUL.FTZ R0, R0, 1.428606765330187045e-06 ;  /* 0x35bfbe8e00007820 */ /* 0x000fe40000410000 */
[----:B------:R-:W-:-:S04]  /*1640*/  FADD R20, R35, R32 ;  /* 0x0000002023147221 */ /* 0x000fc80000000000 */
[----:B------:R-:W-:Y:S01]  /*1650*/  FADD R34, R20, R11 ;  /* 0x0000000b14227221 */ /* 0x000fe20000000000 */
[----:B------:R-:W-:-:S03]  /*1660*/  FADD R35, R35, -R20 ;  /* 0x8000001423237221 */ /* 0x000fc60000000000 */
[----:B------:R-:W-:Y:S01]  /*1670*/  FADD R11, R11, -R34 ;  /* 0x800000220b0b7221 */ /* 0x000fe20000000000 */
[----:B------:R-:W-:-:S03]  /*1680*/  FADD R35, R32, R35 ;  /* 0x0000002320237221 */ /* 0x000fc60000000000 */
[----:B------:R-:W-:-:S04]  /*1690*/  FADD R20, R20, R11 ;  /* 0x0000000b14147221 */ /* 0x000fc80000000000 */
[----:B------:R-:W-:Y:S01]  /*16a0*/  FADD R35, R35, R20 ;  /* 0x0000001423237221 */ /* 0x000fe20000000000 */
[----:B------:R-:W-:-:S03]  /*16b0*/  FMUL R20, R25, 0.0001220703125 ;  /* 0x3900000019147820 */ /* 0x000fc60000400000 */
        /* <DEDUP_REMOVED lines=12> */
[----:B------:R-:W-:-:S04]  /*1780*/  FMUL.FTZ R33, R0, 1.4426950216293334961 ;  /* 0x3fb8aa3b00217820 */ /* 0x000fc80000410000 */
[----:B------:R-:W1:Y:S02]  /*1790*/  FRND.TRUNC R34, R33 ;  /* 0x0000002100227307 */ /* 0x000e64000020d000 */
[----:B-1----:R-:W-:Y:S01]  /*17a0*/  FADD.FTZ R35, |R34|, -RZ ;  /* 0x800000ff22237221 */ /* 0x002fe20000010200 */
[----:B------:R-:W-:-:S04]  /*17b0*/  LOP3.LUT R37, R29, 0x80000000, R34, 0xb8, !PT ;  /* 0x800000001d257812 */ /* 0x000fc800078eb822 */
[----:B------:R-:W-:Y:S01]  /*17c0*/  FSETP.GT.AND P0, PT, R35, 126, PT ;  /* 0x42fc00002300780b */ /* 0x000fe20003f04000 */
[----:B------:R-:W-:-:S03]  /*17d0*/  FFMA R35, R7, -R2, 1 ;  /* 0x3f80000007237423 */ /* 0x000fc60000000802 */
[----:B------:R-:W-:-:S05]  /*17e0*/  FSEL R37, R37, R34, P0 ;  /* 0x0000002225257208 */ /* 0x000fca0000000000 */
[----:B------:R-:W-:-:S04]  /*17f0*/  FFMA.FTZ R0, R37, -0.69314718246459960938, R0 ;  /* 0xbf31721825007823 */ /* 0x000fc80000010000 */
[C---:B------:R-:W-:Y:S01]  /*1800*/  FFMA.FTZ R0, R37.reuse, 1.9046542121259335545e-09, R0 ;  /* 0x3102e30825007823 */ /* 0x040fe20000010000 */
[----:B------:R-:W-:-:S03]  /*1810*/  FADD R37, R37, 12583039 ;  /* 0x4b40007f25257421 */ /* 0x000fc60000000000 */
[----:B------:R-:W-:Y:S01]  /*1820*/  FMUL R34, R0, 1.4426950216293334961 ;  /* 0x3fb8aa3b00227820 */ /* 0x000fe20000400000 */
[----:B------:R-:W-:Y:S01]  /*1830*/  FMUL R0, R25, 0.5 ;  /* 0x3f00000019007820 */ /* 0x000fe20000400000 */
[----:B------:R-:W-:-:S04]  /*1840*/  SHF.L.U32 R37, R37, 0x17, RZ ;  /* 0x0000001725257819 */ /* 0x000fc800000006ff */
[----:B------:R-:W1:Y:S08]  /*1850*/  MUFU.EX2 R34, R34 ;  /* 0x0000002200227308 */ /* 0x000e700000000800 */
[----:B------:R-:W2:Y:S01]  /*1860*/  FRND.TRUNC R0, R0 ;  /* 0x0000000000007307 */ /* 0x000ea2000020d000 */
[----:B-1----:R-:W-:-:S07]  /*1870*/  FMUL R37, R37, R34 ;  /* 0x0000002225257220 */ /* 0x002fce0000400000 */
[----:B------:R-:W1:Y:S01]  /*1880*/  @P2 FRND.TRUNC R34, R25 ;  /* 0x0000001900222307 */ /* 0x000e62000020d000 */
[----:B------:R-:W-:-:S04]  /*1890*/  FSETP.NEU.AND P4, PT, R37, +INF , PT ;  /* 0x7f8000002500780b */ /* 0x000fc80003f8d000 */
[----:B------:R-:W-:-:S09]  /*18a0*/  ISETP.NE.OR P0, PT, R32, 0x42b17218, !P4 ;  /* 0x42b172182000780c */ /* 0x000fd20006705670 */
[----:B------:R-:W-:Y:S01]  /*18b0*/  @P4 FADD.FTZ R33, R11, -R32 ;  /* 0x800000200b214221 */ /* 0x000fe20000010000 */
[----:B--2---:R-:W-:Y:S01]  /*18c0*/  FFMA R11, R0, -2, R25 ;  /* 0xc0000000000b7823 */ /* 0x004fe20000000019 */
[----:B------:R-:W-:Y:S02]  /*18d0*/  @!P2 FADD R0, R26, R26 ;  /* 0x0000001a1a00a221 */ /* 0x000fe40000000000 */
[----:B------:R-:W-:Y:S01]  /*18e0*/  @P4 FADD.FTZ R32, R20, R33 ;  /* 0x0000002114204221 */ /* 0x000fe20000010000 */
[----:B------:R-:W-:Y:S01]  /*18f0*/  FADD.FTZ R11, |R11|, -RZ ;  /* 0x800000ff0b0b7221 */ /* 0x000fe20000010200 */
[----:B------:R-:W-:Y:S01]  /*1900*/  MOV R20, 0x7f800000 ;  /* 0x7f80000000147802 */ /* 0x000fe20000000f00 */
[----:B------:R-:W-:Y:S01]  /*1910*/  FADD R33, R30, R31 ;  /* 0x0000001f1e217221 */ /* 0x000fe20000000000 */
[----:B------:R-:W-:Y:S02]  /*1920*/  @!P0 FADD R32, R32, 7.62939453125e-06 ;  /* 0x3700000020208421 */ /* 0x000fe40000000000 */
[----:B------:R-:W-:-:S02]  /*1930*/  FSETP.NEU.AND P0, PT, R11, 1, PT ;  /* 0x3f8000000b00780b */ /* 0x000fc40003f0d000 */
[----:B------:R-:W-:Y:S01]  /*1940*/  @P4 FFMA.FTZ R20, R37, R32, R37 ;  /* 0x0000002025144223 */ /* 0x000fe20000010025 */
[----:B------:R-:W-:Y:S02]  /*1950*/  FSETP.GEU.AND P4, PT, R24, 1, PT ;  /* 0x3f8000001800780b */ /* 0x000fe40003f8e000 */
[----:B------:R-:W-:Y:S02]  /*1960*/  @!P2 SEL R0, R0, RZ, !P0 ;  /* 0x000000ff0000a207 */ /* 0x000fe40004000000 */
[----:B------:R-:W-:Y:S02]  /*1970*/  FSETP.LT.AND P0, PT, R26, RZ, !P0 ;  /* 0x000000ff1a00720b */ /* 0x000fe40004701000 */
[----:B------:R-:W-:Y:S02]  /*1980*/  FSEL R11, R24, 1, P3 ;  /* 0x3f800000180b7808 */ /* 0x000fe40001800000 */
[----:B------:R-:W-:Y:S02]  /*1990*/  @P2 FSEL R32, -R20, R20, P0 ;  /* 0x0000001414202208 */ /* 0x000fe40000000100 */
[----:B------:R-:W-:Y:S01]  /*19a0*/  FSEL R20, R24, R11, !P4 ;  /* 0x0000000b18147208 */ /* 0x000fe20006000000 */
[----:B------:R-:W-:Y:S01]  /*19b0*/  FADD R11, -R7, 1 ;  /* 0x3f800000070b7421 */ /* 0x000fe20000000100 */
[----:B------:R-:W-:-:S02]  /*19c0*/  ISETP.GE.AND P4, PT, R33, 0x7f800000, PT ;  /* 0x7f8000002100780c */ /* 0x000fc40003f86270 */
[----:B-1----:R-:W-:Y:S01]  /*19d0*/  @P2 FSETP.NEU.AND P3, PT, R25, R34, PT ;  /* 0x000000221900220b */ /* 0x002fe20003f6d000 */
[----:B------:R-:W-:Y:S01]  /*19e0*/  FFMA R33, R11, 4, R7 ;  /* 0x408000000b217823 */ /* 0x000fe20000000007 */
[----:B------:R-:W-:Y:S01]  /*19f0*/  @!P5 LOP3.LUT R0, R0, 0x7f800000, RZ, 0xfc, !PT ;  /* 0x7f8000000000d812 */ /* 0x000fe200078efcff */
[----:B------:R-:W-:Y:S01]  /*1a00*/  FFMA R40, R20, -R11, R35 ;  /* 0x8000000b14287223 */ /* 0x000fe20000000023 */
[----:B------:R-:W-:Y:S02]  /*1a10*/  @!P1 FSEL R32, R32, +QNAN , !P3 ;  /* 0x7fffffff20209808 */ /* 0x000fe40005800000 */
[----:B------:R-:W-:Y:S02]  /*1a20*/  @!P2 MOV R24, R0 ;  /* 0x000000000018a202 */ /* 0x000fe40000000f00 */
[----:B------:R-:W-:-:S03]  /*1a30*/  @P2 MOV R24, R32 ;  /* 0x0000002000182202 */ /* 0x000fc60000000f00 */
[----:B------:R-:W-:Y:S05]  /*1a40*/  @!P4 BRA `(.L_x_5) ;  /* 0x000000000050c947 */ /* 0x000fea0003800000 */
        /* <DEDUP_REMOVED lines=20> */
.L_x_5:
[----:B------:R-:W-:Y:S05]  /*1b90*/  BSYNC B0 ;  /* 0x0000000000007941 */ /* 0x000fea0003800000 */
.L_x_4:
[C---:B------:R-:W-:Y:S01]  /*1ba0*/  FADD.FTZ R30, |R40|.reuse, -RZ ;  /* 0x800000ff281e7221 */ /* 0x040fe20000010200 */
[----:B------:R-:W-:Y:S01]  /*1bb0*/  FSETP.NEU.AND P1, PT, R40, RZ, PT ;  /* 0x000000ff2800720b */ /* 0x000fe20003f2d000 */
[----:B------:R-:W-:Y:S03]  /*1bc0*/  BSSY B0, `(.L_x_6) ;  /* 0x000006e000007945 */ /* 0x000fe60003800000 */
[----:B------:R-:W-:Y:S02]  /*1bd0*/  LOP3.LUT R0, R30, 0x7fffff, RZ, 0xc0, !PT ;  /* 0x007fffff1e007812 */ /* 0x000fe400078ec0ff */
[----:B------:R-:W-:Y:S02]  /*1be0*/  FSETP.GEU.OR P3, PT, R33, RZ, P1 ;  /* 0x000000ff2100720b */ /* 0x000fe40000f6e400 */
[----:B------:R-:W-:-:S04]  /*1bf0*/  LOP3.LUT R0, R0, 0x3f800000, RZ, 0xfc, !PT ;  /* 0x3f80000000007812 */ /* 0x000fc800078efcff */
[----:B------:R-:W-:-:S13]  /*1c00*/  FSETP.GT.AND P0, PT, R0, 1.4142135381698608398, PT ;  /* 0x3fb504f30000780b */ /* 0x000fda0003f04000 */
[----:B------:R-:W-:-:S04]  /*1c10*/  @P0 FMUL R0, R0, 0.5 ;  /* 0x3f00000000000820 */ /* 0x000fc80000400000 */
[C---:B------:R-:W-:Y:S01]  /*1c20*/  FADD R32, R0.reuse, 1 ;  /* 0x3f80000000207421 */ /* 0x040fe20000000000 */
[----:B------:R-:W-:Y:S01]  /*1c30*/  FADD R31, R0, -1 ;  /* 0xbf800000001f7421 */ /* 0x000fe20000000000 */
[----:B------:R-:W-:-:S03]  /*1c40*/  SHF.R.U32.HI R0, RZ, 0x17, R30 ;  /* 0x00000017ff007819 */ /* 0x000fc6000001161e */
[----:B------:R-:W-:Y:S01]  /*1c50*/  FADD R35, R31, R31 ;  /* 0x0000001f1f237221 */ /* 0x000fe20000000000 */
[----:B------:R-:W1:Y:S01]  /*1c60*/  MUFU.RCP R32, R32 ;  /* 0x0000002000207308 */ /* 0x000e620000001000 */
[----:B------:R-:W-:-:S05]  /*1c70*/  I2FP.F32.U32 R0, R0 ;  /* 0x0000000000007245 */ /* 0x000fca0000201000 */
[----:B------:R-:W-:-:S04]  /*1c80*/  FADD R0, R0, -127 ;  /* 0xc2fe000000007421 */ /* 0x000fc80000000000 */
[----:B------:R-:W-:Y:S01]  /*1c90*/  @P0 FADD R0, R0, 1 ;  /* 0x3f80000000000421 */ /* 0x000fe20000000000 */
[----:B-1----:R-:W-:-:S04]  /*1ca0*/  FMUL R34, R32, R35 ;  /* 0x0000002320227220 */ /* 0x002fc80000400000 */
[----:B------:R-:W-:-:S04]  /*1cb0*/  FMUL R37, R34, R34 ;  /* 0x0000002222257220 */ /* 0x000fc80000400000 */
[----:B------:R-:W-:-:S04]  /*1cc0*/  FFMA.FTZ R28, R37, R28, 0.01249298732727766037 ;  /* 0x3c4caf63251c7423 */ /* 0x000fc8000001001c */
[----:B------:R-:W-:-:S04]  /*1cd0*/  FFMA.FTZ R28, R37, R28, 0.083333469927310943604 ;  /* 0x3daaaabd251c7423 */ /* 0x000fc8000001001c */
[----:B------:R-:W-:Y:S01]  /*1ce0*/  FMUL.FTZ R37, R37, R28 ;  /* 0x0000001c25257220 */ /* 0x000fe20000410000 */
[----:B------:R-:W-:-:S03]  /*1cf0*/  FFMA R28, -R32, R35, R31 ;  /* 0x00000023201c7223 */ /* 0x000fc6000000011f */
[----:B------:R-:W-:Y:S01]  /*1d00*/  FMUL.FTZ R37, R34, R37 ;  /* 0x0000002522257220 */ /* 0x000fe20000410000 */
[----:B------:R-:W-:-:S03]  /*1d10*/  FADD R28, R28, R28 ;  /* 0x0000001c1c1c7221 */ /* 0x000fc60000000000 */
[----:B------:R-:W-:Y:S01]  /*1d20*/  FFMA R36, R32, R35, R37 ;  /* 0x0000002320247223 */ /* 0x000fe20000000025 */
[----:B------:R-:W-:-:S03]  /*1d30*/  FFMA.FTZ R31, R31, -R34, R28 ;  /* 0x800000221f1f7223 */ /* 0x000fc6000001001c */
[C---:B------:R-:W-:Y:S01]  /*1d40*/  FFMA R28, R32.reuse, R35, -R36 ;  /* 0x00000023201c7223 */ /* 0x040fe20000000824 */
[----:B------:R-:W-:-:S03]  /*1d50*/  FMUL.FTZ R31, R32, R31 ;  /* 0x0000001f201f7220 */ /* 0x000fc60000410000 */
        /* <DEDUP_REMOVED lines=8> */
[----:B------:R-:W-:Y:S01]  /*1de0*/  FADD R36, R31, R36 ;  /* 0x000000241f247221 */ /* 0x000fe20000000000 */
[----:B------:R-:W-:Y:S02]  /*1df0*/  FADD.FTZ R31, |R33|, -RZ ;  /* 0x800000ff211f7221 */ /* 0x000fe40000010200 */
[----:B------:R-:W-:Y:S01]  /*1e00*/  FADD R35, R35, R28 ;  /* 0x0000001c23237221 */ /* 0x000fe20000000000 */
[----:B------:R-:W-:Y:S02]  /*1e10*/  FMUL R28, R33, 0.0001220703125 ;  /* 0x39000000211c7820 */ /* 0x000fe40000400000 */
[----:B------:R-:W-:Y:S01]  /*1e20*/  FSETP.GT.AND P0, PT, R31, 9.99999979021476795361e+33, PT ;  /* 0x77f684df1f00780b */ /* 0x000fe20003f04000 */
[----:B------:R-:W-:-:S03]  /*1e30*/  FADD R35, R36, R35 ;  /* 0x0000002324237221 */ /* 0x000fc60000000000 */
[----:B------:R-:W-:Y:S01]  /*1e40*/  FSEL R32, R28, R33, P0 ;  /* 0x000000211c207208 */ /* 0x000fe20000000000 */
[----:B------:R-:W-:-:S04]  /*1e50*/  FADD R0, R0, R35 ;  /* 0x0000002300007221 */ /* 0x000fc80000000000 */
        /* <DEDUP_REMOVED lines=26> */
[----:B------:R-:W-:Y:S01]  /*2000*/  FSETP.NEU.AND P4, PT, R32, +INF , PT ;  /* 0x7f8000002000780b */ /* 0x000fe20003f8d000 */
[----:B--2---:R-:W-:-:S03]  /*2010*/  FFMA R29, R0, -2, R33 ;  /* 0xc0000000001d7823 */ /* 0x004fc60000000021 */
[----:B------:R-:W-:Y:S02]  /*2020*/  ISETP.NE.OR P2, PT, R37, 0x42b17218, !P4 ;  /* 0x42b172182500780c */ /* 0x000fe40006745670 */
[----:B------:R-:W-:Y:S01]  /*2030*/  MOV R0, 0x7f800000 ;  /* 0x7f80000000007802 */ /* 0x000fe20000000f00 */
[----:B------:R-:W-:-:S05]  /*2040*/  FADD.FTZ R29, |R29|, -RZ ;  /* 0x800000ff1d1d7221 */ /* 0x000fca0000010200 */
[----:B------:R-:W-:Y:S01]  /*2050*/  FSETP.NEU.AND P0, PT, R29, 1, PT ;  /* 0x3f8000001d00780b */ /* 0x000fe20003f0d000 */
[----:B------:R-:W-:Y:S01]  /*2060*/  @P4 FADD.FTZ R28, R28, -R37 ;  /* 0x800000251c1c4221 */ /* 0x000fe20000010000 */
[----:B------:R-:W-:-:S03]  /*2070*/  FADD R29, R30, R31 ;  /* 0x0000001f1e1d7221 */ /* 0x000fc60000000000 */
[----:B------:R-:W-:Y:S01]  /*2080*/  @P4 FADD.FTZ R35, R35, R28 ;  /* 0x0000001c23234221 */ /* 0x000fe20000010000 */
[----:B------:R-:W-:-:S03]  /*2090*/  @!P1 FADD R28, R40, R40 ;  /* 0x00000028281c9221 */ /* 0x000fc60000000000 */
[----:B------:R-:W-:Y:S01]  /*20a0*/  @!P2 FADD R35, R35, 7.62939453125e-06 ;  /* 0x370000002323a421 */ /* 0x000fe20000000000 */
[----:B------:R-:W-:Y:S02]  /*20b0*/  FSETP.GEU.OR P2, PT, R40, RZ, !P1 ;  /* 0x000000ff2800720b */ /* 0x000fe40004f4e400 */
[----:B------:R-:W-:Y:S01]  /*20c0*/  @!P1 SEL R28, R28, RZ, !P0 ;  /* 0x000000ff1c1c9207 */ /* 0x000fe20004000000 */
[----:B------:R-:W-:Y:S01]  /*20d0*/  @P4 FFMA.FTZ R0, R32, R35, R32 ;  /* 0x0000002320004223 */ /* 0x000fe20000010020 */
[----:B------:R-:W-:Y:S02]  /*20e0*/  FSETP.LT.AND P0, PT, R40, RZ, !P0 ;  /* 0x000000ff2800720b */ /* 0x000fe40004701000 */
[----:B------:R-:W-:Y:S02]  /*20f0*/  @!P3 LOP3.LUT R28, R28, 0x7f800000, RZ, 0xfc, !PT ;  /* 0x7f8000001c1cb812 */ /* 0x000fe400078efcff */
[----:B------:R-:W-:Y:S02]  /*2100*/  ISETP.GE.AND P3, PT, R29, 0x7f800000, PT ;  /* 0x7f8000001d00780c */ /* 0x000fe40003f66270 */
[----:B-1----:R-:W-:-:S02]  /*2110*/  @P1 FSETP.NEU.AND P4, PT, R33, R34, PT ;  /* 0x000000222100120b */ /* 0x002fc40003f8d000 */
[----:B------:R-:W-:-:S04]  /*2120*/  @P1 FSEL R0, -R0, R0, P0 ;  /* 0x0000000000001208 */ /* 0x000fc80000000100 */
[----:B------:R-:W-:-:S04]  /*2130*/  @!P2 FSEL R0, R0, +QNAN , !P4 ;  /* 0x7fffffff0000a808 */ /* 0x000fc80006000000 */
[----:B------:R-:W-:Y:S01]  /*2140*/  @P1 MOV R28, R0 ;  /* 0x00000000001c1202 */ /* 0x000fe20000000f00 */
[----:B------:R-:W-:Y:S06]  /*2150*/  @!P3 BRA `(.L_x_7) ;  /* 0x000000000050b947 */ /* 0x000fec0003800000 */
        /* <DEDUP_REMOVED lines=20> */
.L_x_7:
[----:B------:R-:W-:Y:S05]  /*22a0*/  BSYNC B0 ;  /* 0x0000000000007941 */ /* 0x000fea0003800000 */
.L_x_6:
[C---:B------:R-:W-:Y:S01]  /*22b0*/  FSETP.NAN.AND P1, PT, R19.reuse, R19, PT ;  /* 0x000000131300720b */ /* 0x040fe20003f28000 */
[----:B------:R-:W-:Y:S01]  /*22c0*/  HFMA2.MMA R37, -RZ, RZ, 1.5048828125, 33.21875 ;  /* 0x3e055027ff257435 */ /* 0x000fe200000001ff */
[C---:B------:R-:W-:Y:S01]  /*22d0*/  FSETP.GT.AND P0, PT, R19.reuse, 9.9999999392252902908e-09, PT ;  /* 0x322bcc771300780b */ /* 0x040fe20003f04000 */
[----:B------:R-:W1:Y:S01]  /*22e0*/  S2UR UR5, SR_CgaCtaId ;  /* 0x00000000000579c3 */ /* 0x000e620000008800 */
[----:B------:R-:W-:Y:S01]  /*22f0*/  FSEL R32, R19, 9.9999999392252902908e-09, P1 ;  /* 0x322bcc7713207808 */ /* 0x000fe20000800000 */
[----:B------:R-:W-:Y:S01]  /*2300*/  UMOV UR4, 0x400 ;  /* 0x0000040000047882 */ /* 0x000fe20000000000 */
[----:B------:R-:W-:Y:S01]  /*2310*/  FSETP.NAN.AND P2, PT, R16, R16, PT ;  /* 0x000000101000720b */ /* 0x000fe20003f48000 */
[----:B------:R-:W-:Y:S01]  /*2320*/  ULDC.64 UR8, c[0x0][0x228] ;  /* 0x00008a0000087ab9 */ /* 0x000fe20000000a00 */
[----:B------:R-:W-:Y:S01]  /*2330*/  FSETP.NAN.AND P3, PT, R21, R21, PT ;  /* 0x000000151500720b */ /* 0x000fe20003f68000 */
[----:B------:R-:W-:Y:S01]  /*2340*/  ULDC.64 UR10, c[0x0][0x238] ;  /* 0x00008e00000a7ab9 */ /* 0x000fe20000000a00 */
[----:B------:R-:W-:-:S02]  /*2350*/  FSEL R32, R19, R32, P0 ;  /* 0x0000002013207208 */ /* 0x000fc40000000000 */
[----:B------:R-:W-:Y:S02]  /*2360*/  FSEL R29, R16, 9.9999999392252902908e-09, P2 ;  /* 0x322bcc77101d7808 */ /* 0x000fe40001000000 */
[C---:B------:R-:W-:Y:S02]  /*2370*/  FSETP.GT.AND P2, PT, R21.reuse, 9.9999999392252902908e-09, PT ;  /* 0x322bcc771500780b */ /* 0x040fe40003f44000 */
[C---:B------:R-:W-:Y:S02]  /*2380*/  FSEL R34, R21.reuse, 9.9999999392252902908e-09, P3 ;  /* 0x322bcc7715227808 */ /* 0x040fe40001800000 */
[----:B------:R-:W-:Y:S02]  /*2390*/  FSETP.GEU.AND P0, PT, R32, 1.175494350822287508e-38, PT ;  /* 0x008000002000780b */ /* 0x000fe40003f0e000 */
[----:B------:R-:W-:Y:S02]  /*23a0*/  FSEL R34, R21, R34, P2 ;  /* 0x0000002215227208 */ /* 0x000fe40001000000 */
[----:B------:R-:W-:-:S02]  /*23b0*/  FSETP.GT.AND P1, PT, R16, 9.9999999392252902908e-09, PT ;  /* 0x322bcc771000780b */ /* 0x000fc40003f24000 */
[----:B------:R-:W-:Y:S02]  /*23c0*/  FSETP.GEU.AND P2, PT, R34, 1.175494350822287508e-38, PT ;  /* 0x008000002200780b */ /* 0x000fe40003f4e000 */
[----:B------:R-:W-:Y:S01]  /*23d0*/  FSEL R36, R16, R29, P1 ;  /* 0x0000001d10247208 */ /* 0x000fe20000800000 */
[----:B-1----:R-:W-:Y:S01]  /*23e0*/  UPRMT UR4, UR5, 0x654, UR4 ;  /* 0x0000065405047896 */ /* 0x002fe20008000004 */
[----:B------:R-:W-:Y:S02]  /*23f0*/  FSETP.NAN.AND P3, PT, R2, R2, PT ;  /* 0x000000020200720b */ /* 0x000fe40003f68000 */
[----:B------:R-:W-:Y:S01]  /*2400*/  FSETP.GEU.AND P1, PT, R36, 1.175494350822287508e-38, PT ;  /* 0x008000002400780b */ /* 0x000fe20003f2e000 */
[----:B------:R-:W-:Y:S01]  /*2410*/  @!P0 FMUL R32, R32, 8388608 ;  /* 0x4b00000020208820 */ /* 0x000fe20000400000 */
[C---:B------:R-:W-:Y:S02]  /*2420*/  FSETP.GT.AND P4, PT, R2.reuse, 9.9999999392252902908e-09, PT ;  /* 0x322bcc770200780b */ /* 0x040fe40003f84000 */
[----:B------:R-:W-:-:S02]  /*2430*/  FSEL R35, R2, 9.9999999392252902908e-09, P3 ;  /* 0x322bcc7702237808 */ /* 0x000fc40001800000 */
[----:B------:R-:W-:Y:S01]  /*2440*/  IADD3 R31, R32, -0x3f2aaaab, RZ ;  /* 0xc0d55555201f7810 */ /* 0x000fe20007ffe0ff */
[----:B------:R-:W-:Y:S01]  /*2450*/  @!P2 FMUL R34, R34, 8388608 ;  /* 0x4b0000002222a820 */ /* 0x000fe20000400000 */
[----:B------:R-:W-:Y:S02]  /*2460*/  FSETP.NAN.AND P6, PT, R3, R3, PT ;  /* 0x000000030300720b */ /* 0x000fe40003fc8000 */
[----:B------:R-:W-:Y:S02]  /*2470*/  LOP3.LUT R31, R31, 0xff800000, RZ, 0xc0, !PT ;  /* 0xff8000001f1f7812 */ /* 0x000fe400078ec0ff */
[----:B------:R-:W-:Y:S01]  /*2480*/  IADD3 R41, R34, -0x3f2aaaab, RZ ;  /* 0xc0d5555522297810 */ /* 0x000fe20007ffe0ff */
[----:B------:R-:W-:Y:S01]  /*2490*/  @!P1 FMUL R36, R36, 8388608 ;  /* 0x4b00000024249820 */ /* 0x000fe20000400000 */
[----:B------:R-:W-:Y:S02]  /*24a0*/  IADD3 R42, R32, -R31, RZ ;  /* 0x8000001f202a7210 */ /* 0x000fe40007ffe0ff */
[----:B------:R-:W-:-:S02]  /*24b0*/  LOP3.LUT R41, R41, 0xff800000, RZ, 0xc0, !PT ;  /* 0xff80000029297812 */ /* 0x000fc400078ec0ff */
[----:B------:R-:W-:Y:S01]  /*24c0*/  IADD3 R39, R36, -0x3f2aaaab, RZ ;  /* 0xc0d5555524277810 */ /* 0x000fe20007ffe0ff */
[----:B------:R-:W-:Y:S01]  /*24d0*/  FADD R42, R42, -1 ;  /* 0xbf8000002a2a7421 */ /* 0x000fe20000000000 */
[----:B------:R-:W-:Y:S02]  /*24e0*/  IADD3 R38, R34, -R41, RZ ;  /* 0x8000002922267210 */ /* 0x000fe40007ffe0ff */
[----:B------:R-:W-:Y:S01]  /*24f0*/  LOP3.LUT R39, R39, 0xff800000, RZ, 0xc0, !PT ;  /* 0xff80000027277812 */ /* 0x000fe200078ec0ff */
[----:B------:R-:W-:Y:S01]  /*2500*/  FFMA.FTZ R29, R42, -R37, 0.14084610342979431152 ;  /* 0x3e1039f62a1d7423 */ /* 0x000fe20000010825 */
[----:B------:R-:W-:Y:S01]  /*2510*/  FSEL R0, R2, R35, P4 ;  /* 0x0000002302007208 */ /* 0x000fe20002000000 */
[----:B------:R-:W-:Y:S01]  /*2520*/  FADD R38, R38, -1 ;  /* 0xbf80000026267421 */ /* 0x000fe20000000000 */
[----:B------:R-:W-:Y:S01]  /*2530*/  IADD3 R46, R36, -R39, RZ ;  /* 0x80000027242e7210 */ /* 0x000fe20007ffe0ff */
[----:B------:R-:W-:Y:S01]  /*2540*/  FFMA.FTZ R29, R42, R29, -0.12148627638816833496 ;  /* 0xbdf8cdcc2a1d7423 */ /* 0x000fe2000001001d */
[C---:B------:R-:W-:Y:S01]  /*2550*/  FSETP.GT.AND P5, PT, R3.reuse, 9.9999999392252902908e-09, PT ;  /* 0x322bcc770300780b */ /* 0x040fe20003fa4000 */
[----:B------:R-:W-:Y:S01]  /*2560*/  FFMA.FTZ R35, R38, -R37, 0.14084610342979431152 ;  /* 0x3e1039f626237423 */ /* 0x000fe20000010825 */
[C---:B------:R-:W-:Y:S01]  /*2570*/  FSEL R30, R3.reuse, 9.9999999392252902908e-09, P6 ;  /* 0x322bcc77031e7808 */ /* 0x040fe20003000000 */
[----:B------:R-:W-:Y:S01]  /*2580*/  FFMA.FTZ R29, R42, R29, 0.13980610668659210205 ;  /* 0x3e0f29552a1d7423 */ /* 0x000fe2000001001d */
[----:B------:R-:W-:Y:S01]  /*2590*/  FADD R46, R46, -1 ;  /* 0xbf8000002e2e7421 */ /* 0x000fe20000000000 */
[----:B------:R-:W-:Y:S01]  /*25a0*/  FFMA.FTZ R35, R38, R35, -0.12148627638816833496 ;  /* 0xbdf8cdcc26237423 */ /* 0x000fe20000010023 */
[----:B------:R-:W-:Y:S01]  /*25b0*/  FSEL R30, R3, R30, P5 ;  /* 0x0000001e031e7208 */ /* 0x000fe20002800000 */
[----:B------:R-:W-:Y:S01]  /*25c0*/  FFMA.FTZ R29, R42, R29, -0.16684235632419586182 ;  /* 0xbe2ad8b92a1d7423 */ /* 0x000fe2000001001d */
[----:B------:R-:W-:Y:S01]  /*25d0*/  FFMA.FTZ R43, R46, -R37, 0.14084610342979431152 ;  /* 0x3e1039f62e2b7423 */ /* 0x000fe20000010825 */
[----:B------:R-:W-:Y:S01]  /*25e0*/  FFMA.FTZ R35, R38, R35, 0.13980610668659210205 ;  /* 0x3e0f295526237423 */ /* 0x000fe20000010023 */
[----:B------:R-:W-:Y:S01]  /*25f0*/  FSETP.GEU.AND P4, PT, R0, 1.175494350822287508e-38, PT ;  /* 0x008000000000780b */ /* 0x000fe20003f8e000 */
[----:B------:R-:W-:Y:S01]  /*2600*/  FFMA.FTZ R29, R42, R29, 0.20012299716472625732 ;  /* 0x3e4ced0b2a1d7423 */ /* 0x000fe2000001001d */
[----:B------:R-:W-:Y:S01]  /*2610*/  FSETP.GEU.AND P5, PT, R30, 1.175494350822287508e-38, PT ;  /* 0x008000001e00780b */ /* 0x000fe20003fae000 */
[----:B------:R-:W-:Y:S01]  /*2620*/  FFMA.FTZ R35, R38, R35, -0.16684235632419586182 ;  /* 0xbe2ad8b926237423 */ /* 0x000fe20000010023 */
[----:B------:R-:W-:Y:S01]  /*2630*/  FFMA.FTZ R43, R46, R43, -0.12148627638816833496 ;  /* 0xbdf8cdcc2e2b7423 */ /* 0x000fe2000001002b */
[----:B------:R-:W-:Y:S01]  /*2640*/  FFMA.FTZ R29, R42, R29, -0.24999669194221496582 ;  /* 0xbe7fff222a1d7423 */ /* 0x000fe2000001001d */
[----:B------:R-:W-:Y:S01]  /*2650*/  FSETP.NAN.AND P6, PT, R18, R18, PT ;  /* 0x000000121200720b */ /* 0x000fe20003fc8000 */
[----:B------:R-:W-:Y:S01]  /*2660*/  FFMA.FTZ R35, R38, R35, 0.20012299716472625732 ;  /* 0x3e4ced0b26237423 */ /* 0x000fe20000010023 */
[----:B------:R-:W-:Y:S01]  /*2670*/  FFMA.FTZ R43, R46, R43, 0.13980610668659210205 ;  /* 0x3e0f29552e2b7423 */ /* 0x000fe2000001002b */
[----:B------:R-:W-:Y:S01]  /*2680*/  FFMA.FTZ R29, R42, R29, 0.33333182334899902344 ;  /* 0x3eaaaa782a1d7423 */ /* 0x000fe2000001001d */
[----:B------:R-:W-:Y:S01]  /*2690*/  FSETP.GT.AND P3, PT, R18, 9.9999999392252902908e-09, PT ;  /* 0x322bcc771200780b */ /* 0x000fe20003f64000 */
[----:B------:R-:W-:Y:S01]  /*26a0*/  FFMA.FTZ R35, R38, R35, -0.24999669194221496582 ;  /* 0xbe7fff2226237423 */ /* 0x000fe20000010023 */
[----:B------:R-:W-:Y:S01]  /*26b0*/  FFMA.FTZ R43, R46, R43, -0.16684235632419586182 ;  /* 0xbe2ad8b92e2b7423 */ /* 0x000fe2000001002b */
[----:B------:R-:W-:Y:S01]  /*26c0*/  FFMA.FTZ R29, R42, R29, -0.5 ;  /* 0xbf0000002a1d7423 */ /* 0x000fe2000001001d */
[----:B------:R-:W-:Y:S01]  /*26d0*/  @!P4 FMUL R0, R0, 8388608 ;  /* 0x4b0000000000c820 */ /* 0x000fe20000400000 */
[----:B------:R-:W-:Y:S01]  /*26e0*/  @!P5 FMUL R30, R30, 8388608 ;  /* 0x4b0000001e1ed820 */ /* 0x000fe20000400000 */
[----:B------:R-:W-:Y:S01]  /*26f0*/  FFMA.FTZ R35, R38, R35, 0.33333182334899902344 ;  /* 0x3eaaaa7826237423 */ /* 0x000fe20000010023 */
[----:B------:R-:W-:Y:S01]  /*2700*/  FMUL R29, R42, R29 ;  /* 0x0000001d2a1d7220 */ /* 0x000fe20000400000 */
[----:B------:R-:W-:Y:S01]  /*2710*/  FFMA.FTZ R43, R46, R43, 0.20012299716472625732 ;  /* 0x3e4ced0b2e2b7423 */ /* 0x000fe2000001002b */
[----:B------:R-:W-:Y:S01]  /*2720*/  IADD3 R47, R0, -0x3f2aaaab, RZ ;  /* 0xc0d55555002f7810 */ /* 0x000fe20007ffe0ff */
[----:B------:R-:W-:Y:S01]  /*2730*/  FFMA.FTZ R35, R38, R35, -0.5 ;  /* 0xbf00000026237423 */ /* 0x000fe20000010023 */
[----:B------:R-:W-:Y:S01]  /*2740*/  FFMA.FTZ R42, R42, R29, R42 ;  /* 0x0000001d2a2a7223 */ /* 0x000fe2000001002a */
[----:B------:R-:W-:Y:S01]  /*2750*/  FFMA.FTZ R43, R46, R43, -0.24999669194221496582 ;  /* 0xbe7fff222e2b7423 */ /* 0x000fe2000001002b */
[----:B------:R-:W-:Y:S01]  /*2760*/  IADD3 R29, R30, -0x3f2aaaab, RZ ;  /* 0xc0d555551e1d7810 */ /* 0x000fe20007ffe0ff */
[----:B------:R-:W-:Y:S01]  /*2770*/  FMUL R45, R38, R35 ;  /* 0x00000023262d7220 */ /* 0x000fe20000400000 */
[----:B------:R-:W-:Y:S01]  /*2780*/  LOP3.LUT R47, R47, 0xff800000, RZ, 0xc0, !PT ;  /* 0xff8000002f2f7812 */ /* 0x000fe200078ec0ff */
[----:B------:R-:W-:Y:S01]  /*2790*/  FFMA.FTZ R43, R46, R43, 0.33333182334899902344 ;  /* 0x3eaaaa782e2b7423 */ /* 0x000fe2000001002b */
[----:B------:R-:W-:Y:S01]  /*27a0*/  LOP3.LUT R35, R29, 0xff800000, RZ, 0xc0, !PT ;  /* 0xff8000001d237812 */ /* 0x000fe200078ec0ff */
[----:B------:R-:W-:Y:S01]  /*27b0*/  FFMA.FTZ R45, R38, R45, R38 ;  /* 0x0000002d262d7223 */ /* 0x000fe20000010026 */
[----:B------:R-:W-:Y:S01]  /*27c0*/  IADD3 R50, R0, -R47, RZ ;  /* 0x8000002f00327210 */ /* 0x000fe20007ffe0ff */
[----:B------:R-:W-:Y:S01]  /*27d0*/  FFMA.FTZ R43, R46, R43, -0.5 ;  /* 0xbf0000002e2b7423 */ /* 0x000fe2000001002b */
[----:B------:R-:W-:-:S02]  /*27e0*/  IADD3 R48, R30, -R35, RZ ;  /* 0x800000231e307210 */ /* 0x000fc40007ffe0ff */
[----:B------:R-:W-:Y:S01]  /*27f0*/  I2FP.F32.S32 R41, R41 ;  /* 0x0000002900297245 */ /* 0x000fe20000201400 */
[----:B------:R-:W-:Y:S01]  /*2800*/  FMUL R43, R46, R43 ;  /* 0x0000002b2e2b7220 */ /* 0x000fe20000400000 */
[----:B------:R-:W-:Y:S01]  /*2810*/  FADD R50, R50, -1 ;  /* 0xbf80000032327421 */ /* 0x000fe20000000000 */
[----:B------:R-:W-:Y:S01]  /*2820*/  FADD R48, R48, -1 ;  /* 0xbf80000030307421 */ /* 0x000fe20000000000 */
[----:B------:R-:W-:Y:S01]  /*2830*/  I2FP.F32.S32 R35, R35 ;  /* 0x0000002300237245 */ /* 0x000fe20000201400 */
[----:B------:R-:W-:Y:S01]  /*2840*/  FFMA.FTZ R46, R46, R43, R46 ;  /* 0x0000002b2e2e7223 */ /* 0x000fe2000001002e */
[-C--:B------:R-:W-:Y:S01]  /*2850*/  FFMA.FTZ R29, R50, -R37.reuse, 0.14084610342979431152 ;  /* 0x3e1039f6321d7423 */ /* 0x080fe20000010825 */
[----:B------:R-:W-:-:S03]  /*2860*/  FFMA.FTZ R43, R48, -R37, 0.14084610342979431152 ;  /* 0x3e1039f6302b7423 */ /* 0x000fc60000010825 */
[----:B------:R-:W-:Y:S01]  /*2870*/  FFMA.FTZ R29, R50, R29, -0.12148627638816833496 ;  /* 0xbdf8cdcc321d7423 */ /* 0x000fe2000001001d */
[----:B------:R-:W-:-:S03]  /*2880*/  FFMA.FTZ R43, R48, R43, -0.12148627638816833496 ;  /* 0xbdf8cdcc302b7423 */ /* 0x000fc6000001002b */
[----:B------:R-:W-:Y:S01]  /*2890*/  FFMA.FTZ R29, R50, R29, 0.13980610668659210205 ;  /* 0x3e0f2955321d7423 */ /* 0x000fe2000001001d */
[----:B------:R-:W-:-:S03]  /*28a0*/  FFMA.FTZ R43, R48, R43, 0.13980610668659210205 ;  /* 0x3e0f2955302b7423 */ /* 0x000fc6000001002b */
[----:B------:R-:W-:Y:S01]  /*28b0*/  FFMA.FTZ R29, R50, R29, -0.16684235632419586182 ;  /* 0xbe2ad8b9321d7423 */ /* 0x000fe2000001001d */
[----:B------:R-:W-:-:S03]  /*28c0*/  FFMA.FTZ R43, R48, R43, -0.16684235632419586182 ;  /* 0xbe2ad8b9302b7423 */ /* 0x000fc6000001002b */
[----:B------:R-:W-:Y:S01]  /*28d0*/  FFMA.FTZ R29, R50, R29, 0.20012299716472625732 ;  /* 0x3e4ced0b321d7423 */ /* 0x000fe2000001001d */
[----:B------:R-:W-:-:S03]  /*28e0*/  FFMA.FTZ R43, R48, R43, 0.20012299716472625732 ;  /* 0x3e4ced0b302b7423 */ /* 0x000fc6000001002b */
[----:B------:R-:W-:Y:S01]  /*28f0*/  FFMA.FTZ R29, R50, R29, -0.24999669194221496582 ;  /* 0xbe7fff22321d7423 */ /* 0x000fe2000001001d */
[----:B------:R-:W-:Y:S01]  /*2900*/  FFMA.FTZ R49, R48, R43, -0.24999669194221496582 ;  /* 0xbe7fff2230317423 */ /* 0x000fe2000001002b */
[----:B------:R-:W-:Y:S02]  /*2910*/  FSEL R43, R18, 9.9999999392252902908e-09, P6 ;  /* 0x322bcc77122b7808 */ /* 0x000fe40003000000 */
[----:B------:R-:W-:Y:S01]  /*2920*/  FFMA.FTZ R29, R50, R29, 0.33333182334899902344 ;  /* 0x3eaaaa78321d7423 */ /* 0x000fe2000001001d */
[----:B------:R-:W-:Y:S01]  /*2930*/  FFMA.FTZ R49, R48, R49, 0.33333182334899902344 ;  /* 0x3eaaaa7830317423 */ /* 0x000fe20000010031 */
[----:B------:R-:W-:Y:S02]  /*2940*/  FSEL R38, R18, R43, P3 ;  /* 0x0000002b12267208 */ /* 0x000fe40001800000 */
[----:B------:R-:W-:Y:S01]  /*2950*/  FFMA.FTZ R29, R50, R29, -0.5 ;  /* 0xbf000000321d7423 */ /* 0x000fe2000001001d */
[----:B------:R-:W-:Y:S01]  /*2960*/  FFMA.FTZ R49, R48, R49, -0.5 ;  /* 0xbf00000030317423 */ /* 0x000fe20000010031 */
[----:B------:R-:W-:-:S02]  /*2970*/  FSETP.GEU.AND P3, PT, R38, 1.175494350822287508e-38, PT ;  /* 0x008000002600780b */ /* 0x000fc40003f6e000 */
[----:B------:R-:W-:Y:S01]  /*2980*/  FMUL R29, R50, R29 ;  /* 0x0000001d321d7220 */ /* 0x000fe20000400000 */
[----:B------:R-:W-:Y:S01]  /*2990*/  FMUL R49, R48, R49 ;  /* 0x0000003130317220 */ /* 0x000fe20000400000 */
[----:B------:R-:W-:Y:S02]  /*29a0*/  ISETP.GE.U32.AND P6, PT, R32, 0x7f800000, PT ;  /* 0x7f8000002000780c */ /* 0x000fe40003fc6070 */
[----:B------:R-:W-:Y:S01]  /*29b0*/  FFMA.FTZ R43, R50, R29, R50 ;  /* 0x0000001d322b7223 */ /* 0x000fe20000010032 */
[----:B------:R-:W-:Y:S01]  /*29c0*/  FFMA.FTZ R29, R48, R49, R48 ;  /* 0x00000031301d7223 */ /* 0x000fe20000010030 */
[----:B------:R-:W-:Y:S02]  /*29d0*/  I2FP.F32.S32 R48, R31 ;  /* 0x0000001f00307245 */ /* 0x000fe40000201400 */
[----:B------:R-:W-:Y:S02]  /*29e0*/  FSEL R31, RZ, -23, P0 ;  /* 0xc1b80000ff1f7808 */ /* 0x000fe40000000000 */
[----:B------:R-:W-:Y:S01]  /*29f0*/  FSEL R49, RZ, -23, P1 ;  /* 0xc1b80000ff317808 */ /* 0x000fe20000800000 */
[----:B------:R-:W-:Y:S01]  /*2a00*/  @!P3 FMUL R38, R38, 8388608 ;  /* 0x4b0000002626b820 */ /* 0x000fe20000400000 */
[----:B------:R-:W-:Y:S01]  /*2a10*/  FSETP.NAN.AND P1, PT, R23, R23, PT ;  /* 0x000000171700720b */ /* 0x000fe20003f28000 */
[----:B------:R-:W-:Y:S01]  /*2a20*/  FFMA.FTZ R31, R48, 1.1920928955078125e-07, R31 ;  /* 0x34000000301f7823 */ /* 0x000fe2000001001f */
[----:B------:R-:W-:-:S02]  /*2a30*/  FSEL R48, RZ, -23, P2 ;  /* 0xc1b80000ff307808 */ /* 0x000fc40001000000 */
[----:B------:R-:W-:Y:S01]  /*2a40*/  FSETP.GT.AND P0, PT, R23, 9.9999999392252902908e-09, PT ;  /* 0x322bcc771700780b */ /* 0x000fe20003f04000 */
[----:B------:R-:W-:Y:S01]  /*2a50*/  FFMA.FTZ R31, R31, 0.69314718246459960938, R42 ;  /* 0x3f3172181f1f7823 */ /* 0x000fe2000001002a */
[----:B------:R-:W-:Y:S01]  /*2a60*/  I2FP.F32.S32 R42, R39 ;  /* 0x00000027002a7245 */ /* 0x000fe20000201400 */
[----:B------:R-:W-:Y:S01]  /*2a70*/  FFMA.FTZ R48, R41, 1.1920928955078125e-07, R48 ;  /* 0x3400000029307823 */ /* 0x000fe20000010030 */
[----:B------:R-:W-:Y:S01]  /*2a80*/  IADD3 R39, R38, -0x3f2aaaab, RZ ;  /* 0xc0d5555526277810 */ /* 0x000fe20007ffe0ff */
[----:B------:R-:W-:Y:S01]  /*2a90*/  @P6 FFMA.FTZ R31, R32, R15, +INF ;  /* 0x7f800000201f6423 */ /* 0x000fe2000001000f */
[----:B------:R-:W-:Y:S01]  /*2aa0*/  FSEL R50, RZ, -23, P5 ;  /* 0xc1b80000ff327808 */ /* 0x000fe20002800000 */
[----:B------:R-:W-:Y:S01]  /*2ab0*/  FFMA.FTZ R49, R42, 1.1920928955078125e-07, R49 ;  /* 0x340000002a317823 */ /* 0x000fe20000010031 */
[----:B------:R-:W-:Y:S01]  /*2ac0*/  LOP3.LUT R39, R39, 0xff800000, RZ, 0xc0, !PT ;  /* 0xff80000027277812 */ /* 0x000fe200078ec0ff */
[----:B------:R-:W-:Y:S01]  /*2ad0*/  FFMA.FTZ R45, R48, 0.69314718246459960938, R45 ;  /* 0x3f317218302d7823 */ /* 0x000fe2000001002d */
[----:B------:R-:W-:Y:S01]  /*2ae0*/  I2FP.F32.S32 R48, R47 ;  /* 0x0000002f00307245 */ /* 0x000fe20000201400 */
[----:B------:R-:W-:Y:S01]  /*2af0*/  FFMA.FTZ R50, R35, 1.1920928955078125e-07, R50 ;  /* 0x3400000023327823 */ /* 0x000fe20000010032 */
[----:B------:R-:W-:Y:S01]  /*2b00*/  IADD3 R42, R38, -R39, RZ ;  /* 0x80000027262a7210 */ /* 0x000fe20007ffe0ff */
[----:B------:R-:W-:Y:S01]  /*2b10*/  FFMA.FTZ R46, R49, 0.69314718246459960938, R46 ;  /* 0x3f317218312e7823 */ /* 0x000fe2000001002e */
[----:B------:R-:W-:Y:S01]  /*2b20*/  FSEL R47, RZ, -23, P4 ;  /* 0xc1b80000ff2f7808 */ /* 0x000fe20002000000 */
[----:B------:R-:W-:Y:S01]  /*2b30*/  FFMA.FTZ R29, R50, 0.69314718246459960938, R29 ;  /* 0x3f317218321d7823 */ /* 0x000fe2000001001d */
[----:B------:R-:W-:Y:S01]  /*2b40*/  I2FP.F32.S32 R50, R39 ;  /* 0x0000002700327245 */ /* 0x000fe20000201400 */
[----:B------:R-:W-:Y:S01]  /*2b50*/  FADD R42, R42, -1 ;  /* 0xbf8000002a2a7421 */ /* 0x000fe20000000000 */
[----:B------:R-:W-:Y:S01]  /*2b60*/  FSEL R39, RZ, -23, P3 ;  /* 0xc1b80000ff277808 */ /* 0x000fe20001800000 */
[----:B------:R-:W-:Y:S01]  /*2b70*/  FFMA.FTZ R48, R48, 1.1920928955078125e-07, R47 ;  /* 0x3400000030307823 */ /* 0x000fe2000001002f */
[----:B------:R-:W-:Y:S01]  /*2b80*/  ISETP.GE.U32.AND P3, PT, R34, 0x7f800000, PT ;  /* 0x7f8000002200780c */ /* 0x000fe20003f66070 */
[----:B------:R-:W-:Y:S01]  /*2b90*/  FFMA.FTZ R41, R42, -R37, 0.14084610342979431152 ;  /* 0x3e1039f62a297423 */ /* 0x000fe20000010825 */
[----:B------:R-:W-:Y:S01]  /*2ba0*/  ISETP.GE.U32.AND P6, PT, R38, 0x7f800000, PT ;  /* 0x7f8000002600780c */ /* 0x000fe20003fc6070 */
[----:B------:R-:W-:Y:S01]  /*2bb0*/  FFMA.FTZ R43, R48, 0.69314718246459960938, R43 ;  /* 0x3f317218302b7823 */ /* 0x000fe2000001002b */
[----:B------:R-:W-:Y:S01]  /*2bc0*/  FFMA.FTZ R50, R50, 1.1920928955078125e-07, R39 ;  /* 0x3400000032327823 */ /* 0x000fe20000010027 */
[----:B------:R-:W-:Y:S01]  /*2bd0*/  FFMA.FTZ R41, R42, R41, -0.12148627638816833496 ;  /* 0xbdf8cdcc2a297423 */ /* 0x000fe20000010029 */
[----:B------:R-:W-:-:S03]  /*2be0*/  ISETP.GE.U32.AND P4, PT, R0, 0x7f800000, PT ;  /* 0x7f8000000000780c */ /* 0x000fc60003f86070 */
[----:B------:R-:W-:-:S04]  /*2bf0*/  FFMA.FTZ R41, R42, R41, 0.13980610668659210205 ;  /* 0x3e0f29552a297423 */ /* 0x000fc80000010029 */
[----:B------:R-:W-:Y:S01]  /*2c00*/  FFMA.FTZ R41, R42, R41, -0.16684235632419586182 ;  /* 0xbe2ad8b92a297423 */ /* 0x000fe20000010029 */
[----:B------:R-:W-:-:S03]  /*2c10*/  @P3 FFMA.FTZ R45, R34, R15, +INF ;  /* 0x7f800000222d3423 */ /* 0x000fc6000001000f */
[----:B------:R-:W-:Y:S02]  /*2c20*/  FFMA.FTZ R41, R42, R41, 0.20012299716472625732 ;  /* 0x3e4ced0b2a297423 */ /* 0x000fe40000010029 */
[----:B------:R-:W-:Y:S01]  /*2c30*/  @P4 FFMA.FTZ R43, R0, R15, +INF ;  /* 0x7f800000002b4423 */ /* 0x000fe2000001000f */
[----:B------:R-:W-:Y:S01]  /*2c40*/  FSETP.NEU.AND P4, PT, R33, RZ, PT ;  /* 0x000000ff2100720b */ /* 0x000fe20003f8d000 */
[----:B------:R-:W-:-:S03]  /*2c50*/  FFMA.FTZ R41, R42, R41, -0.24999669194221496582 ;  /* 0xbe7fff222a297423 */ /* 0x000fc60000010029 */
[----:B------:R-:W-:Y:S01]  /*2c60*/  FSEL R28, R28, 1, P4 ;  /* 0x3f8000001c1c7808 */ /* 0x000fe20002000000 */
[----:B------:R-:W-:-:S04]  /*2c70*/  FFMA.FTZ R41, R42, R41, 0.33333182334899902344 ;  /* 0x3eaaaa782a297423 */ /* 0x000fc80000010029 */
[----:B------:R-:W-:-:S04]  /*2c80*/  FFMA.FTZ R41, R42, R41, -0.5 ;  /* 0xbf0000002a297423 */ /* 0x000fc80000010029 */
[----:B------:R-:W-:-:S04]  /*2c90*/  FMUL R41, R42, R41 ;  /* 0x000000292a297220 */ /* 0x000fc80000400000 */
[----:B------:R-:W-:Y:S01]  /*2ca0*/  FFMA.FTZ R41, R42, R41, R42 ;  /* 0x000000292a297223 */ /* 0x000fe2000001002a */
[C---:B------:R-:W-:Y:S02]  /*2cb0*/  FSEL R42, R23.reuse, 9.9999999392252902908e-09, P1 ;  /* 0x322bcc77172a7808 */ /* 0x040fe40000800000 */
[----:B------:R-:W-:Y:S01]  /*2cc0*/  FSETP.GT.AND P1, PT, R20, 9.9999999392252902908e-09, PT ;  /* 0x322bcc771400780b */ /* 0x000fe20003f24000 */
[----:B------:R-:W-:Y:S01]  /*2cd0*/  FFMA.FTZ R41, R50, 0.69314718246459960938, R41 ;  /* 0x3f31721832297823 */ /* 0x000fe20000010029 */
[----:B------:R-:W-:Y:S01]  /*2ce0*/  FSEL R42, R23, R42, P0 ;  /* 0x0000002a172a7208 */ /* 0x000fe20000000000 */
[----:B------:R-:W-:Y:S01]  /*2cf0*/  @P6 FFMA.FTZ R41, R38, R15, +INF ;  /* 0x7f80000026296423 */ /* 0x000fe2000001000f */
[----:B------:R-:W-:Y:S02]  /*2d00*/  FSETP.NAN.AND P0, PT, R20, R20, PT ;  /* 0x000000141400720b */ /* 0x000fe40003f08000 */
[----:B------:R-:W-:Y:S02]  /*2d10*/  FSETP.GEU.AND P2, PT, R42, 1.175494350822287508e-38, PT ;  /* 0x008000002a00780b */ /* 0x000fe40003f4e000 */
[----:B------:R-:W-:-:S02]  /*2d20*/  FSEL R49, R20, 9.9999999392252902908e-09, P0 ;  /* 0x322bcc7714317808 */ /* 0x000fc40000000000 */
[----:B------:R-:W-:Y:S02]  /*2d30*/  FSEL R50, RZ, -23, P2 ;  /* 0xc1b80000ff327808 */ /* 0x000fe40001000000 */
[----:B------:R-:W-:Y:S02]  /*2d40*/  FSETP.NEU.AND P6, PT, R30, RZ, PT ;  /* 0x000000ff1e00720b */ /* 0x000fe40003fcd000 */
[----:B------:R-:W-:-:S05]  /*2d50*/  FSETP.NEU.AND P0, PT, R40, 1, PT ;  /* 0x3f8000002800780b */ /* 0x000fca0003f0d000 */
[----:B------:R-:W-:Y:S01]  /*2d60*/  @!P2 FMUL R42, R42, 8388608 ;  /* 0x4b0000002a2aa820 */ /* 0x000fe20000400000 */
[----:B------:R-:W-:-:S04]  /*2d70*/  ISETP.GE.U32.AND P2, PT, R36, 0x7f800000, PT ;  /* 0x7f8000002400780c */ /* 0x000fc80003f46070 */
[----:B------:R-:W-:-:S04]  /*2d80*/  IADD3 R47, R42, -0x3f2aaaab, RZ ;  /* 0xc0d555552a2f7810 */ /* 0x000fc80007ffe0ff */
[----:B------:R-:W-:-:S04]  /*2d90*/  LOP3.LUT R47, R47, 0xff800000, RZ, 0xc0, !PT ;  /* 0xff8000002f2f7812 */ /* 0x000fc800078ec0ff */
[----:B------:R-:W-:Y:S01]  /*2da0*/  IADD3 R48, R42, -R47, RZ ;  /* 0x8000002f2a307210 */ /* 0x000fe20007ffe0ff */
[----:B------:R-:W-:Y:S01]  /*2db0*/  @P2 FFMA.FTZ R46, R36, R15, +INF ;  /* 0x7f800000242e2423 */ /* 0x000fe2000001000f */
[----:B------:R-:W-:Y:S02]  /*2dc0*/  ISETP.GE.U32.AND P2, PT, R42, 0x7f800000, PT ;  /* 0x7f8000002a00780c */ /* 0x000fe40003f46070 */
[----:B------:R-:W-:Y:S01]  /*2dd0*/  I2FP.F32.S32 R47, R47 ;  /* 0x0000002f002f7245 */ /* 0x000fe20000201400 */
[----:B------:R-:W-:-:S04]  /*2de0*/  FADD R48, R48, -1 ;  /* 0xbf80000030307421 */ /* 0x000fc80000000000 */
[----:B------:R-:W-:Y:S01]  /*2df0*/  FFMA.FTZ R35, R48, -R37, 0.14084610342979431152 ;  /* 0x3e1039f630237423 */ /* 0x000fe20000010825 */
[----:B------:R-:W-:-:S03]  /*2e00*/  FFMA.FTZ R50, R47, 1.1920928955078125e-07, R50 ;  /* 0x340000002f327823 */ /* 0x000fc60000010032 */
[----:B------:R-:W-:-:S04]  /*2e10*/  FFMA.FTZ R35, R48, R35, -0.12148627638816833496 ;  /* 0xbdf8cdcc30237423 */ /* 0x000fc80000010023 */
[----:B------:R-:W-:-:S04]  /*2e20*/  FFMA.FTZ R35, R48, R35, 0.13980610668659210205 ;  /* 0x3e0f295530237423 */ /* 0x000fc80000010023 */
[----:B------:R-:W-:-:S04]  /*2e30*/  FFMA.FTZ R35, R48, R35, -0.16684235632419586182 ;  /* 0xbe2ad8b930237423 */ /* 0x000fc80000010023 */
[----:B------:R-:W-:-:S04]  /*2e40*/  FFMA.FTZ R35, R48, R35, 0.20012299716472625732 ;  /* 0x3e4ced0b30237423 */ /* 0x000fc80000010023 */
[----:B------:R-:W-:-:S04]  /*2e50*/  FFMA.FTZ R35, R48, R35, -0.24999669194221496582 ;  /* 0xbe7fff2230237423 */ /* 0x000fc80000010023 */
[----:B------:R-:W-:-:S04]  /*2e60*/  FFMA.FTZ R35, R48, R35, 0.33333182334899902344 ;  /* 0x3eaaaa7830237423 */ /* 0x000fc80000010023 */
[----:B------:R-:W-:-:S04]  /*2e70*/  FFMA.FTZ R35, R48, R35, -0.5 ;  /* 0xbf00000030237423 */ /* 0x000fc80000010023 */
[----:B------:R-:W-:-:S04]  /*2e80*/  FMUL R35, R48, R35 ;  /* 0x0000002330237220 */ /* 0x000fc80000400000 */
[----:B------:R-:W-:Y:S01]  /*2e90*/  FFMA.FTZ R35, R48, R35, R48 ;  /* 0x0000002330237223 */ /* 0x000fe20000010030 */
[----:B------:R-:W-:Y:S02]  /*2ea0*/  FSEL R48, R20, R49, P1 ;  /* 0x0000003114307208 */ /* 0x000fe40000800000 */
[----:B------:R-:W-:Y:S01]  /*2eb0*/  FSETP.NEU.AND P1, PT, R26, 1, PT ;  /* 0x3f8000001a00780b */ /* 0x000fe20003f2d000 */
[----:B------:R-:W-:Y:S01]  /*2ec0*/  FFMA.FTZ R35, R50, 0.69314718246459960938, R35 ;  /* 0x3f31721832237823 */ /* 0x000fe20000010023 */
[----:B------:R-:W-:Y:S01]  /*2ed0*/  FSETP.GEU.AND P5, PT, R48, 1.175494350822287508e-38, PT ;  /* 0x008000003000780b */ /* 0x000fe20003fae000 */
[----:B------:R-:W-:Y:S01]  /*2ee0*/  @P2 FFMA.FTZ R35, R42, R15, +INF ;  /* 0x7f8000002a232423 */ /* 0x000fe2000001000f */
[----:B------:R-:W-:Y:S02]  /*2ef0*/  FSETP.NEU.AND P2, PT, R38, RZ, PT ;  /* 0x000000ff2600720b */ /* 0x000fe40003f4d000 */
[----:B------:R-:W-:-:S09]  /*2f00*/  FSEL R26, RZ, -23, P5 ;  /* 0xc1b80000ff1a7808 */ /* 0x000fd20002800000 */
[----:B------:R-:W-:Y:S01]  /*2f10*/  @!P5 FMUL R48, R48, 8388608 ;  /* 0x4b0000003030d820 */ /* 0x000fe20000400000 */
[----:B------:R-:W-:-:S04]  /*2f20*/  ISETP.GE.U32.AND P5, PT, R30, 0x7f800000, PT ;  /* 0x7f8000001e00780c */ /* 0x000fc80003fa6070 */
[----:B------:R-:W-:Y:S02]  /*2f30*/  IADD3 R39, R48, -0x3f2aaaab, RZ ;  /* 0xc0d5555530277810 */ /* 0x000fe40007ffe0ff */
[----:B------:R-:W-:Y:S02]  /*2f40*/  ISETP.GE.U32.AND P3, PT, R48, 0x7f800000, PT ;  /* 0x7f8000003000780c */ /* 0x000fe40003f66070 */
[----:B------:R-:W-:-:S04]  /*2f50*/  LOP3.LUT R39, R39, 0xff800000, RZ, 0xc0, !PT ;  /* 0xff80000027277812 */ /* 0x000fc800078ec0ff */
[----:B------:R-:W-:Y:S01]  /*2f60*/  IADD3 R52, R48, -R39, RZ ;  /* 0x8000002730347210 */ /* 0x000fe20007ffe0ff */
[----:B------:R-:W-:Y:S01]  /*2f70*/  @P5 FFMA.FTZ R29, R30, R15, +INF ;  /* 0x7f8000001e1d5423 */ /* 0x000fe2000001000f */
[----:B------:R-:W-:Y:S02]  /*2f80*/  I2FP.F32.S32 R39, R39 ;  /* 0x0000002700277245 */ /* 0x000fe40000201400 */
[----:B------:R-:W-:Y:S01]  /*2f90*/  FSETP.NEU.AND P5, PT, R25, RZ, PT ;  /* 0x000000ff1900720b */ /* 0x000fe20003fad000 */
[----:B------:R-:W-:Y:S01]  /*2fa0*/  FADD R52, R52, -1 ;  /* 0xbf80000034347421 */ /* 0x000fe20000000000 */
[----:B------:R-:W-:Y:S01]  /*2fb0*/  FSEL R29, R29, -INF , P6 ;  /* 0xff8000001d1d7808 */ /* 0x000fe20003000000 */
[----:B------:R-:W-:Y:S01]  /*2fc0*/  FFMA.FTZ R26, R39, 1.1920928955078125e-07, R26 ;  /* 0x34000000271a7823 */ /* 0x000fe2000001001a */
[----:B------:R-:W-:Y:S01]  /*2fd0*/  FSETP.NEU.AND P6, PT, R13, RZ, PT ;  /* 0x000000ff0d00720b */ /* 0x000fe20003fcd000 */
[----:B------:R-:W-:Y:S02]  /*2fe0*/  FFMA.FTZ R37, R52, -R37, 0.14084610342979431152 ;  /* 0x3e1039f634257423 */ /* 0x000fe40000010825 */
[----:B------:R-:W-:-:S02]  /*2ff0*/  FMUL R29, R8, R29 ;  /* 0x0000001d081d7220 */ /* 0x000fc40000400000 */
        /* <DEDUP_REMOVED lines=8> */
[----:B------:R-:W-:-:S04]  /*3080*/  FFMA.FTZ R37, R52, R37, R52 ;  /* 0x0000002534257223 */ /* 0x000fc80000010034 */
[----:B------:R-:W-:Y:S01]  /*3090*/  FFMA.FTZ R25, R26, 0.69314718246459960938, R37 ;  /* 0x3f3172181a197823 */ /* 0x000fe20000010025 */
[----:B------:R-:W-:Y:S01]  /*30a0*/  @P3 FFMA.FTZ R25, R48, R15, +INF ;  /* 0x7f80000030193423 */ /* 0x000fe2000001000f */
[----:B------:R-:W-:Y:S02]  /*30b0*/  FSETP.NEU.AND P3, PT, R36, RZ, PT ;  /* 0x000000ff2400720b */ /* 0x000fe40003f6d000 */
[----:B------:R-:W-:Y:S02]  /*30c0*/  FSEL R26, R41, -INF , P2 ;  /* 0xff800000291a7808 */ /* 0x000fe40001000000 */
[----:B------:R-:W-:Y:S02]  /*30d0*/  FSETP.NEU.AND P2, PT, R17, RZ, PT ;  /* 0x000000ff1100720b */ /* 0x000fe40003f4d000 */
[----:B------:R-:W-:Y:S01]  /*30e0*/  FSEL R46, R46, -INF , P3 ;  /* 0xff8000002e2e7808 */ /* 0x000fe20001800000 */
[----:B------:R-:W-:Y:S01]  /*30f0*/  FMUL R26, R26, R9 ;  /* 0x000000091a1a7220 */ /* 0x000fe20000400000 */
[----:B------:R-:W-:-:S02]  /*3100*/  FSETP.NEU.AND P3, PT, R32, RZ, PT ;  /* 0x000000ff2000720b */ /* 0x000fc40003f6d000 */
[----:B------:R-:W-:Y:S01]  /*3110*/  FSEL R13, R27, 1, P2 ;  /* 0x3f8000001b0d7808 */ /* 0x000fe20001000000 */
[C---:B------:R-:W-:Y:S01]  /*3120*/  FFMA R26, R5.reuse, R46, R26 ;  /* 0x0000002e051a7223 */ /* 0x040fe2000000001a */
[----:B------:R-:W-:Y:S01]  /*3130*/  FSEL R15, R22, 1, P6 ;  /* 0x3f800000160f7808 */ /* 0x000fe20003000000 */
[----:B------:R-:W-:Y:S01]  /*3140*/  FMUL R5, R5, R16 ;  /* 0x0000001005057220 */ /* 0x000fe20000400000 */
[----:B------:R-:W-:Y:S02]  /*3150*/  FSETP.NEU.AND P2, PT, R34, RZ, PT ;  /* 0x000000ff2200720b */ /* 0x000fe40003f4d000 */
[----:B------:R-:W-:Y:S02]  /*3160*/  FSETP.NEU.AND P6, PT, R14, 1, PT ;  /* 0x3f8000000e00780b */ /* 0x000fe40003fcd000 */
[----:B------:R-:W-:Y:S02]  /*3170*/  FSEL R31, R31, -INF , P3 ;  /* 0xff8000001f1f7808 */ /* 0x000fe40001800000 */
[----:B------:R-:W-:-:S02]  /*3180*/  FSETP.NEU.AND P3, PT, R42, RZ, PT ;  /* 0x000000ff2a00720b */ /* 0x000fc40003f6d000 */
[----:B------:R-:W-:Y:S01]  /*3190*/  FSEL R45, R45, -INF , P2 ;  /* 0xff8000002d2d7808 */ /* 0x000fe20001000000 */
[C---:B------:R-:W-:Y:S01]  /*31a0*/  FFMA R29, R4.reuse, R31, R29 ;  /* 0x0000001f041d7223 */ /* 0x040fe2000000001d */
[----:B------:R-:W-:Y:S01]  /*31b0*/  FSEL R13, R13, 1, P6 ;  /* 0x3f8000000d0d7808 */ /* 0x000fe20003000000 */
[----:B------:R-:W-:Y:S01]  /*31c0*/  FMUL R4, R4, R19 ;  /* 0x0000001304047220 */ /* 0x000fe20000400000 */
[----:B------:R-:W-:Y:S02]  /*31d0*/  FSETP.NEU.AND P2, PT, R48, RZ, PT ;  /* 0x000000ff3000720b */ /* 0x000fe40003f4d000 */
[----:B------:R-:W-:Y:S01]  /*31e0*/  FSETP.NEU.AND P6, PT, R12, 1, PT ;  /* 0x3f8000000c00780b */ /* 0x000fe20003fcd000 */
[----:B------:R-:W-:Y:S01]  /*31f0*/  FMUL R17, R13, R26 ;  /* 0x0000001a0d117220 */ /* 0x000fe20000400000 */
[----:B------:R-:W-:Y:S02]  /*3200*/  FSEL R35, R35, -INF , P3 ;  /* 0xff80000023237808 */ /* 0x000fe40001800000 */
[----:B------:R-:W-:-:S02]  /*3210*/  FSEL R14, R24, 1, P5 ;  /* 0x3f800000180e7808 */ /* 0x000fc40002800000 */
[----:B------:R-:W-:Y:S01]  /*3220*/  FSETP.NEU.AND P3, PT, R0, RZ, PT ;  /* 0x000000ff0000720b */ /* 0x000fe20003f6d000 */
[----:B------:R-:W-:Y:S01]  /*3230*/  FMUL R35, R35, R10 ;  /* 0x0000000a23237220 */ /* 0x000fe20000400000 */
[----:B------:R-:W-:Y:S02]  /*3240*/  FSEL R24, R25, -INF , P2 ;  /* 0xff80000019187808 */ /* 0x000fe40001000000 */
[----:B------:R-:W-:Y:S01]  /*3250*/  FSEL R12, R15, 1, P6 ;  /* 0x3f8000000f0c7808 */ /* 0x000fe20003000000 */
[----:B------:R-:W-:Y:S01]  /*3260*/  FFMA R31, R6, R45, R35 ;  /* 0x0000002d061f7223 */ /* 0x000fe20000000023 */
[----:B------:R-:W-:Y:S01]  /*3270*/  FSEL R0, R43, -INF , P3 ;  /* 0xff8000002b007808 */ /* 0x000fe20001800000 */
[----:B------:R-:W-:Y:S01]  /*3280*/  FMUL R24, R24, R11 ;  /* 0x0000000b18187220 */ /* 0x000fe20000400000 */
[----:B------:R-:W-:Y:S01]  /*3290*/  FSEL R14, R14, 1, P1 ;  /* 0x3f8000000e0e7808 */ /* 0x000fe20000800000 */
[----:B------:R-:W-:Y:S01]  /*32a0*/  FFMA R25, R12, R29, R17 ;  /* 0x0000001d0c197223 */ /* 0x000fe20000000011 */
[----:B------:R-:W-:Y:S01]  /*32b0*/  FSEL R15, R28, 1, P0 ;  /* 0x3f8000001c0f7808 */ /* 0x000fe20000000000 */
[C---:B------:R-:W-:Y:S01]  /*32c0*/  FFMA R0, R7.reuse, R0, R24 ;  /* 0x0000000007007223 */ /* 0x040fe20000000018 */
[----:B------:R-:W-:Y:S01]  /*32d0*/  LOP3.LUT P0, RZ, R44, 0x1f, RZ, 0xc0, !PT ;  /* 0x0000001f2cff7812 */ /* 0x000fe2000780c0ff */
[----:B------:R-:W-:Y:S01]  /*32e0*/  FFMA R24, R14, R31, R25 ;  /* 0x0000001f0e187223 */ /* 0x000fe20000000019 */
[C---:B------:R-:W-:Y:S01]  /*32f0*/  ISETP.GE.AND P1, PT, R44.reuse, 0x2, PT ;  /* 0x000000022c00780c */ /* 0x040fe20003f26270 */
[----:B------:R-:W-:Y:S01]  /*3300*/  FMUL R7, R7, R2 ;  /* 0x0000000207077220 */ /* 0x000fe20000400000 */
[----:B------:R-:W-:Y:S01]  /*3310*/  SHF.L.U32 R35, R44, 0x2, RZ ;  /* 0x000000022c237819 */ /* 0x000fe200000006ff */
[-C--:B------:R-:W-:Y:S01]  /*3320*/  FFMA R24, R15, R0.reuse, R24 ;  /* 0x000000000f187223 */ /* 0x080fe20000000018 */
[----:B------:R-:W-:Y:S01]  /*3330*/  FMUL R6, R6, R21 ;  /* 0x0000001506067220 */ /* 0x000fe20000400000 */
[----:B------:R-:W-:Y:S01]  /*3340*/  FMUL R16, R12, R29 ;  /* 0x0000001d0c107220 */ /* 0x000fe20000400000 */
[----:B------:R-:W-:Y:S01]  /*3350*/  LOP3.LUT R34, R35, 0xfc, RZ, 0xc0, !PT ;  /* 0x000000fc23227812 */ /* 0x000fe200078ec0ff */
[----:B------:R-:W-:Y:S01]  /*3360*/  FMUL R19, R15, R0 ;  /* 0x000000000f137220 */ /* 0x000fe20000400000 */
[----:B------:R-:W1:Y:S02]  /*3370*/  SHFL.BFLY PT, R25, R24, 0x10, 0x1f ;  /* 0x0e001f0018197f89 */ /* 0x000e6400000e0000 */
[----:B------:R-:W-:-:S04]  /*3380*/  SHF.L.U32 R34, R34, 0x2, RZ ;  /* 0x0000000222227819 */ /* 0x000fc800000006ff */
[----:B------:R-:W-:Y:S01]  /*3390*/  IADD3 R32, P2, R34, UR8, RZ ;  /* 0x0000000822207c10 */ /* 0x000fe2000ff5e0ff */
[----:B-1----:R-:W-:Y:S01]  /*33a0*/  FADD R25, R24, R25 ;  /* 0x0000001918197221 */ /* 0x002fe20000000000 */
[----:B------:R-:W-:-:S04]  /*33b0*/  SHF.R.U32.HI R24, RZ, 0x3, R44 ;  /* 0x00000003ff187819 */ /* 0x000fc8000001162c */
[----:B------:R-:W1:Y:S01]  /*33c0*/  SHFL.BFLY PT, R26, R25, 0x8, 0x1f ;  /* 0x0d001f00191a7f89 */ /* 0x000e6200000e0000 */
[----:B------:R-:W-:Y:S01]  /*33d0*/  LOP3.LUT R24, R24, 0x4, RZ, 0xc0, !PT ;  /* 0x0000000418187812 */ /* 0x000fe200078ec0ff */
[----:B-1----:R-:W-:-:S05]  /*33e0*/  FADD R26, R25, R26 ;  /* 0x0000001a191a7221 */ /* 0x002fca0000000000 */
[----:B------:R-:W1:Y:S02]  /*33f0*/  SHFL.BFLY PT, R27, R26, 0x4, 0x1f ;  /* 0x0c801f001a1b7f89 */ /* 0x000e6400000e0000 */
[----:B-1----:R-:W-:Y:S01]  /*3400*/  FADD R27, R26, R27 ;  /* 0x0000001b1a1b7221 */ /* 0x002fe20000000000 */
[----:B------:R-:W-:-:S04]  /*3410*/  LOP3.LUT R26, R44, 0x1, RZ, 0xc0, !PT ;  /* 0x000000012c1a7812 */ /* 0x000fc800078ec0ff */
[----:B------:R-:W1:Y:S02]  /*3420*/  SHFL.BFLY PT, R28, R27, 0x2, 0x1f ;  /* 0x0c401f001b1c7f89 */ /* 0x000e6400000e0000 */
[----:B-1----:R-:W-:Y:S01]  /*3430*/  FADD R28, R27, R28 ;  /* 0x0000001c1b1c7221 */ /* 0x002fe20000000000 */
[----:B------:R-:W-:-:S04]  /*3440*/  FMUL R27, R20, R11 ;  /* 0x0000000b141b7220 */ /* 0x000fc80000400000 */
[----:B------:R-:W1:Y:S02]  /*3450*/  SHFL.BFLY PT, R33, R28, 0x1, 0x1f ;  /* 0x0c201f001c217f89 */ /* 0x000e6400000e0000 */
[----:B-1----:R-:W-:-:S05]  /*3460*/  FADD R33, R28, R33 ;  /* 0x000000211c217221 */ /* 0x002fca0000000000 */
[----:B------:R1:W-:Y:S01]  /*3470*/  @!P0 STS [R24+UR4], R33 ;  /* 0x0000002118008988 */ /* 0x0003e20008000804 */
[----:B------:R-:W-:Y:S01]  /*3480*/  BAR.SYNC.DEFER_BLOCKING 0x0 ;  /* 0x0000000000007b1d */ /* 0x000fe20000010000 */
[----:B------:R-:W-:Y:S01]  /*3490*/  ISETP.NE.U32.AND P0, PT, R26, 0x1, PT ;  /* 0x000000011a00780c */ /* 0x000fe20003f05070 */
[----:B------:R-:W-:-:S03]  /*34a0*/  FMUL R26, R23, R10 ;  /* 0x0000000a171a7220 */ /* 0x000fc60000400000 */
[----:B------:R-:W-:Y:S01]  /*34b0*/  ISETP.LT.AND P0, PT, R44, 0x2, P0 ;  /* 0x000000022c00780c */ /* 0x000fe20000701270 */
[----:B-1----:R-:W-:Y:S01]  /*34c0*/  FMUL R24, R8, R3 ;  /* 0x0000000308187220 */ /* 0x002fe20000400000 */
[----:B------:R-:W-:Y:S01]  /*34d0*/  IADD3.X R33, RZ, UR9, RZ, P2, !PT ;  /* 0x00000009ff217c10 */ /* 0x000fe200097fe4ff */
[----:B------:R-:W-:Y:S01]  /*34e0*/  ULDC.64 UR8, c[0x0][0x230] ;  /* 0x00008c0000087ab9 */ /* 0x000fe20000000a00 */
[----:B------:R-:W-:-:S04]  /*34f0*/  IADD3 R20, P2, R34, UR10, RZ ;  /* 0x0000000a22147c10 */ /* 0x000fc8000ff5e0ff */
[----:B------:R-:W-:Y:S01]  /*3500*/  IADD3.X R21, RZ, UR11, RZ, P2, !PT ;  /* 0x0000000bff157c10 */ /* 0x000fe200097fe4ff */
[----:B------:R-:W1:Y:S01]  /*3510*/  @!P1 LDS R22, [R35+UR4] ;  /* 0x0000000423169984 */ /* 0x000e620008000800 */
[----:B------:R-:W-:-:S03]  /*3520*/  LOP3.LUT P1, RZ, R44, 0x3f, RZ, 0xc0, !PT ;  /* 0x0000003f2cff7812 */ /* 0x000fc6000782c0ff */
[----:B-1----:R-:W1:Y:S02]  /*3530*/  SHFL.BFLY PT, R25, R22, 0x1, 0x1f ;  /* 0x0c201f0016197f89 */ /* 0x002e6400000e0000 */
[----:B-1----:R-:W-:Y:S01]  /*3540*/  FADD R28, R22, R25 ;  /* 0x00000019161c7221 */ /* 0x002fe20000000000 */
[----:B------:R-:W-:Y:S01]  /*3550*/  FMUL R25, R18, R9 ;  /* 0x0000000912197220 */ /* 0x000fe20000400000 */
[----:B------:R-:W-:-:S03]  /*3560*/  FMUL R18, R14, R31 ;  /* 0x0000001f0e127220 */ /* 0x000fc60000400000 */
[----:B------:R1:W-:Y:S01]  /*3570*/  @P0 STS [R35+UR4], R28 ;  /* 0x0000001c23000988 */ /* 0x0003e20008000804 */
[----:B------:R-:W-:Y:S01]  /*3580*/  BAR.SYNC.DEFER_BLOCKING 0x0 ;  /* 0x0000000000007b1d */ /* 0x000fe20000010000 */
[----:B------:R-:W-:-:S04]  /*3590*/  IADD3 R2, P0, R34, UR8, RZ ;  /* 0x0000000822027c10 */ /* 0x000fc8000ff1e0ff */
[----:B------:R-:W-:Y:S01]  /*35a0*/  IADD3.X R3, RZ, UR9, RZ, P0, !PT ;  /* 0x00000009ff037c10 */ /* 0x000fe200087fe4ff */
[----:B------:R-:W-:Y:S02]  /*35b0*/  ULDC.64 UR8, c[0x0][0x240] ;  /* 0x0000900000087ab9 */ /* 0x000fe40000000a00 */
[----:B------:R-:W-:-:S04]  /*35c0*/  IADD3 R22, P0, R34, UR8, RZ ;  /* 0x0000000822167c10 */ /* 0x000fc8000ff1e0ff */
[----:B------:R-:W-:Y:S01]  /*35d0*/  IADD3.X R23, RZ, UR9, RZ, P0, !PT ;  /* 0x00000009ff177c10 */ /* 0x000fe200087fe4ff */
[----:B------:R-:W2:Y:S01]  /*35e0*/  LDS R28, [UR4] ;  /* 0x00000004ff1c7984 */ /* 0x000ea20008000800 */
[----:B------:R-:W-:Y:S02]  /*35f0*/  ULDC.64 UR4, c[0x0][0x248] ;  /* 0x0000920000047ab9 */ /* 0x000fe40000000a00 */
[----:B------:R-:W-:Y:S01]  /*3600*/  IADD3 R34, P2, R34, UR4, RZ ;  /* 0x0000000422227c10 */ /* 0x000fe2000ff5e0ff */
[----:B------:R2:W-:Y:S03]  /*3610*/  STG.E.128 desc[UR6][R32.64], R8 ;  /* 0x0000000820007986 */ /* 0x0005e6000c101d06 */
[----:B-1----:R-:W-:Y:S01]  /*3620*/  IADD3.X R35, RZ, UR5, RZ, P2, !PT ;  /* 0x00000005ff237c10 */ /* 0x002fe200097fe4ff */
[----:B------:R2:W-:Y:S04]  /*3630*/  STG.E.128 desc[UR6][R2.64], R4 ;  /* 0x0000000402007986 */ /* 0x0005e8000c101d06 */
[----:B------:R2:W-:Y:S04]  /*3640*/  STG.E.128 desc[UR6][R20.64], R24 ;  /* 0x0000001814007986 */ /* 0x0005e8000c101d06 */
[----:B------:R2:W-:Y:S04]  /*3650*/  STG.E.128 desc[UR6][R22.64], R12 ;  /* 0x0000000c16007986 */ /* 0x0005e8000c101d06 */
[----:B------:R2:W-:Y:S01]  /*3660*/  STG.E.128 desc[UR6][R34.64], R16 ;  /* 0x0000001022007986 */ /* 0x0005e2000c101d06 */
[----:B------:R-:W-:Y:S06]  /*3670*/  BAR.SYNC.DEFER_BLOCKING 0x0 ;  /* 0x0000000000007b1d */ /* 0x000fec0000010000 */
[----:B--2---:R-:W-:Y:S05]  /*3680*/  @P1 EXIT ;  /* 0x000000000000194d */ /* 0x004fea0003800000 */
[----:B------:R-:W0:Y:S01]  /*3690*/  LDC.64 R2, c[0x0][0x210] ;  /* 0x00008400ff027b82 */ /* 0x000e220000000a00 */
[----:B------:R-:W-:-:S04]  /*36a0*/  FADD R28, RZ, R28 ;  /* 0x0000001cff1c7221 */ /* 0x000fc80000000000 */
[----:B------:R-:W-:-:S05]  /*36b0*/  FADD R5, RZ, -R28 ;  /* 0x8000001cff057221 */ /* 0x000fca0000000000 */
[----:B0-----:R-:W-:Y:S01]  /*36c0*/  STG.E desc[UR6][R2.64], R5 ;  /* 0x0000000502007986 */ /* 0x001fe2000c101906 */
[----:B------:R-:W-:Y:S05]  /*36d0*/  EXIT ;  /* 0x000000000000794d */ /* 0x000fea0003800000 */
.L_x_8:
[----:B------:R-:W-:-:S00]  /*36e0*/  BRA `(.L_x_8) ;  /* 0xfffffffc00fc7947 */ /* 0x000fc0000383ffff */
[----:B------:R-:W-:-:S00]  /*36f0*/  NOP ;  /* 0x0000000000007918 */ /* 0x000fc00000000000 */
        /* <DEDUP_REMOVED lines=8> */
.L_x_9:


//--------------------- .nv.global.init           --------------------------
	.section	.nv.global.init,"aw",@progbits
.nv.global.init:
	.type		_$_str,@object
	.size		_$_str,(.L_0 - _$_str)
_$_str:
        /*0000*/ 	.byte	0x5f, 0x5f, 0x43, 0x55, 0x44, 0x41, 0x5f, 0x46, 0x54, 0x5a, 0x00
.L_0:


//--------------------- .nv.shared.triton_per_fused_add_clamp_log_mul_neg_pow_rsub_sigmoid_sub_sum_0 --------------------------
	.section	.nv.shared.triton_per_fused_add_clamp_log_mul_neg_pow_rsub_sigmoid_sub_sum_0,"aw",@nobits
	.sectionflags	@""
	.align	16
	.zero		1024


//--------------------- .nv.constant0.triton_per_fused_add_clamp_log_mul_neg_pow_rsub_sigmoid_sub_sum_0 --------------------------
	.section	.nv.constant0.triton_per_fused_add_clamp_log_mul_neg_pow_rsub_sigmoid_sub_sum_0,"a",@progbits
	.sectionflags	@""
	.align	4
.nv.constant0.triton_per_fused_add_clamp_log_mul_neg_pow_rsub_sigmoid_sub_sum_0:
	.zero		596
